def matmul_kernel(
    a_ptr,
    b_ptr,
    c_ptr,
    M,
    N,
    K,
    stride_am,
    stride_ak,
    stride_bk,
    stride_bn,
    stride_cm,
    stride_cn,
    BLOCK_M: tl.constexpr,
    BLOCK_N: tl.constexpr,
    BLOCK_K: tl.constexpr,
    GROUP_M: tl.constexpr,
):
    pid = tl.program_id(axis=0)
    num_pid_m = tl.cdiv(M, BLOCK_M)
    num_pid_n = tl.cdiv(N, BLOCK_N)
    num_pid_in_group = GROUP_M * num_pid_n
    group_id = pid // num_pid_in_group
    first_pid_m = group_id * GROUP_M
    group_size_m = min(num_pid_m - first_pid_m, GROUP_M)
    pid_m = first_pid_m + ((pid % num_pid_in_group) % group_size_m)
    pid_n = (pid % num_pid_in_group) // group_size_m

    offs_am = (pid_m * BLOCK_M + tl.arange(0, BLOCK_M)) % M
    offs_bn = (pid_n * BLOCK_N + tl.arange(0, BLOCK_N)) % N
    offs_k = tl.arange(0, BLOCK_K)
    a_ptrs = a_ptr + offs_am[:, None] * stride_am + offs_k[None, :] * stride_ak
    b_ptrs = b_ptr + offs_k[:, None] * stride_bk + offs_bn[None, :] * stride_bn

    acc = tl.zeros((BLOCK_M, BLOCK_N), dtype=tl.float32)
    for kk in range(0, tl.cdiv(K, BLOCK_K)):
        a = tl.load(a_ptrs, mask=offs_k[None, :] < K - kk * BLOCK_K, other=0.0)
        b = tl.load(b_ptrs, mask=offs_k[:, None] < K - kk * BLOCK_K, other=0.0)
        acc = tl.dot(a, b, acc)
        a_ptrs += BLOCK_K * stride_ak
        b_ptrs += BLOCK_K * stride_bk

    c = acc.to(c_ptr.dtype.element_ty)
    offs_cm = pid_m * BLOCK_M + tl.arange(0, BLOCK_M)
    offs_cn = pid_n * BLOCK_N + tl.arange(0, BLOCK_N)
    c_ptrs = c_ptr + offs_cm[:, None] * stride_cm + offs_cn[None, :] * stride_cn
    mask = (offs_cm[:, None] < M) & (offs_cn[None, :] < N)
    tl.store(c_ptrs, c, mask=mask)

# config = {"BLOCK_K": 64, "BLOCK_M": 64, "BLOCK_N": 64, "GROUP_M": 8, "arch": "sm_100", "dtype": "bf16", "num_ctas": 1, "num_stages": 2, "num_warps": 4}
# arch = sm_100


// ===== COMPILED SASS (sm_100a) =====

	.target	sm_100a

	.elftype	@"ET_EXEC"


//--------------------- .note.nv.tkinfo           --------------------------
	.section	.note.nv.tkinfo,"",@"SHT_NOTE"
	.sectionflags	@"SHF_NOTE_NV_TKINFO"
	.tkinfo
        /*0018*/ 	.word	0x00000081
        /*0030*/ 	.string	""
        /*0030*/ 	.string	"ptxas-blackwell"
        /*0030*/ 	.string	"Cuda compilation tools, release 12.9, V12.9.86"
        /*0030*/ 	.string	"Build cuda_12.9.r12.9/compiler.36037853_0"
        /*0030*/ 	.string	"-v  -suppress-debug-info  -lineinfo  -arch sm_100a "



//--------------------- .note.nv.cuver            --------------------------
	.section	.note.nv.cuver,"",@"SHT_NOTE"
	.sectionflags	@"SHF_NOTE_NV_CUVER"
        /*0018*/ 	.short	0x0001
        /*001a*/ 	.short	0x0064
        /*001c*/ 	.short	0x0001
        /*001e*/ 	.short	0x0000
        /*0020*/ 	.short	0x0001
        /*0022*/ 	.short	0x0000


//--------------------- .nv.info                  --------------------------
	.section	.nv.info,"",@"SHT_CUDA_INFO"
	.align	4


	//----- nvinfo : EIATTR_REGCOUNT
	.align		4
        /*0000*/ 	.byte	0x04, 0x2f
        /*0002*/ 	.short	(.L_4 - .L_3)
	.align		4
.L_3:
        /*0004*/ 	.word	index@(matmul_kernel)
        /*0008*/ 	.word	0x000000fe


	//----- nvinfo : EIATTR_FRAME_SIZE
	.align		4
.L_4:
        /*000c*/ 	.byte	0x04, 0x11
        /*000e*/ 	.short	(.L_6 - .L_5)
	.align		4
.L_5:
        /*0010*/ 	.word	index@($__internal_2_$__cuda_sm10x_tcgen05_guardrail_trap_unallocated_columns_being_dealloced)
        /*0014*/ 	.word	0x00000000


	//----- nvinfo : EIATTR_FRAME_SIZE
	.align		4
.L_6:
        /*0018*/ 	.byte	0x04, 0x11
        /*001a*/ 	.short	(.L_8 - .L_7)
	.align		4
.L_7:
        /*001c*/ 	.word	index@($__internal_1_$__cuda_sm10x_tcgen05_guardrail_trap_phase_invalid_during_alloc)
        /*0020*/ 	.word	0x00000000


	//----- nvinfo : EIATTR_FRAME_SIZE
	.align		4
.L_8:
        /*0024*/ 	.byte	0x04, 0x11
        /*0026*/ 	.short	(.L_10 - .L_9)
	.align		4
.L_9:
        /*0028*/ 	.word	index@($__internal_0_$__cuda_sm10x_tcgen05_guardrail_trap_col_being_dealloced_not_returned_by_alloc)
        /*002c*/ 	.word	0x00000000


	//----- nvinfo : EIATTR_FRAME_SIZE
	.align		4
.L_10:
        /*0030*/ 	.byte	0x04, 0x11
        /*0032*/ 	.short	(.L_12 - .L_11)
	.align		4
.L_11:
        /*0034*/ 	.word	index@(matmul_kernel)
        /*0038*/ 	.word	0x00000000


	//----- nvinfo : EIATTR_MIN_STACK_SIZE
	.align		4
.L_12:
        /*003c*/ 	.byte	0x04, 0x12
        /*003e*/ 	.short	(.L_14 - .L_13)
	.align		4
.L_13:
        /*0040*/ 	.word	index@(matmul_kernel)
        /*0044*/ 	.word	0x00000000
.L_14:


//--------------------- .nv.info.matmul_kernel    --------------------------
	.section	.nv.info.matmul_kernel,"",@"SHT_CUDA_INFO"
	.sectionflags	@""
	.align	4


	//----- nvinfo : EIATTR_CUDA_API_VERSION
	.align		4
        /*0000*/ 	.byte	0x04, 0x37
        /*0002*/ 	.short	(.L_16 - .L_15)
.L_15:
        /*0004*/ 	.word	0x00000081


	//----- nvinfo : EIATTR_KPARAM_INFO
	.align		4
.L_16:
        /*0008*/ 	.byte	0x04, 0x17
        /*000a*/ 	.short	(.L_18 - .L_17)
.L_17:
        /*000c*/ 	.word	0x00000000
        /*0010*/ 	.short	0x000d
        /*0012*/ 	.short	0x0048
        /*0014*/ 	.byte	0x00, 0xf4, 0x21, 0x00


	//----- nvinfo : EIATTR_KPARAM_INFO
	.align		4
.L_18:
        /*0018*/ 	.byte	0x04, 0x17
        /*001a*/ 	.short	(.L_20 - .L_19)
.L_19:
        /*001c*/ 	.word	0x00000000
        /*0020*/ 	.short	0x000c
        /*0022*/ 	.short	0x0040
        /*0024*/ 	.byte	0x00, 0xf4, 0x21, 0x00


	//----- nvinfo : EIATTR_KPARAM_INFO
	.align		4
.L_20:
        /*0028*/ 	.byte	0x04, 0x17
        /*002a*/ 	.short	(.L_22 - .L_21)
.L_21:
        /*002c*/ 	.word	0x00000000
        /*0030*/ 	.short	0x000b
        /*0032*/ 	.short	0x0038
        /*0034*/ 	.byte	0x00, 0xf0, 0x11, 0x00


	//----- nvinfo : EIATTR_KPARAM_INFO
	.align		4
.L_22:
        /*0038*/ 	.byte	0x04, 0x17
        /*003a*/ 	.short	(.L_24 - .L_23)
.L_23:
        /*003c*/ 	.word	0x00000000
        /*0040*/ 	.short	0x000a
        /*0042*/ 	.short	0x0034
        /*0044*/ 	.byte	0x00, 0xf0, 0x11, 0x00


	//----- nvinfo : EIATTR_KPARAM_INFO
	.align		4
.L_24:
        /*0048*/ 	.byte	0x04, 0x17
        /*004a*/ 	.short	(.L_26 - .L_25)
.L_25:
        /*004c*/ 	.word	0x00000000
        /*0050*/ 	.short	0x0009
        /*0052*/ 	.short	0x0030
        /*0054*/ 	.byte	0x00, 0xf0, 0x11, 0x00


	//----- nvinfo : EIATTR_KPARAM_INFO
	.align		4
.L_26:
        /*0058*/ 	.byte	0x04, 0x17
        /*005a*/ 	.short	(.L_28 - .L_27)
.L_27:
        /*005c*/ 	.word	0x00000000
        /*0060*/ 	.short	0x0008
        /*0062*/ 	.short	0x002c
        /*0064*/ 	.byte	0x00, 0xf0, 0x11, 0x00


	//----- nvinfo : EIATTR_KPARAM_INFO
	.align		4
.L_28:
        /*0068*/ 	.byte	0x04, 0x17
        /*006a*/ 	.short	(.L_30 - .L_29)
.L_29:
        /*006c*/ 	.word	0x00000000
        /*0070*/ 	.short	0x0007
        /*0072*/ 	.short	0x0028
        /*0074*/ 	.byte	0x00, 0xf0, 0x11, 0x00


	//----- nvinfo : EIATTR_KPARAM_INFO
	.align		4
.L_30:
        /*0078*/ 	.byte	0x04, 0x17
        /*007a*/ 	.short	(.L_32 - .L_31)
.L_31:
        /*007c*/ 	.word	0x00000000
        /*0080*/ 	.short	0x0006
        /*0082*/ 	.short	0x0024
        /*0084*/ 	.byte	0x00, 0xf0, 0x11, 0x00


	//----- nvinfo : EIATTR_KPARAM_INFO
	.align		4
.L_32:
        /*0088*/ 	.byte	0x04, 0x17
        /*008a*/ 	.short	(.L_34 - .L_33)
.L_33:
        /*008c*/ 	.word	0x00000000
        /*0090*/ 	.short	0x0005
        /*0092*/ 	.short	0x0020
        /*0094*/ 	.byte	0x00, 0xf0, 0x11, 0x00


	//----- nvinfo : EIATTR_KPARAM_INFO
	.align		4
.L_34:
        /*0098*/ 	.byte	0x04, 0x17
        /*009a*/ 	.short	(.L_36 - .L_35)
.L_35:
        /*009c*/ 	.word	0x00000000
        /*00a0*/ 	.short	0x0004
        /*00a2*/ 	.short	0x001c
        /*00a4*/ 	.byte	0x00, 0xf0, 0x11, 0x00


	//----- nvinfo : EIATTR_KPARAM_INFO
	.align		4
.L_36:
        /*00a8*/ 	.byte	0x04, 0x17
        /*00aa*/ 	.short	(.L_38 - .L_37)
.L_37:
        /*00ac*/ 	.word	0x00000000
        /*00b0*/ 	.short	0x0003
        /*00b2*/ 	.short	0x0018
        /*00b4*/ 	.byte	0x00, 0xf0, 0x11, 0x00


	//----- nvinfo : EIATTR_KPARAM_INFO
	.align		4
.L_38:
        /*00b8*/ 	.byte	0x04, 0x17
        /*00ba*/ 	.short	(.L_40 - .L_39)
.L_39:
        /*00bc*/ 	.word	0x00000000
        /*00c0*/ 	.short	0x0002
        /*00c2*/ 	.short	0x0010
        /*00c4*/ 	.byte	0x00, 0xf4, 0x21, 0x00


	//----- nvinfo : EIATTR_KPARAM_INFO
	.align		4
.L_40:
        /*00c8*/ 	.byte	0x04, 0x17
        /*00ca*/ 	.short	(.L_42 - .L_41)
.L_41:
        /*00cc*/ 	.word	0x00000000
        /*00d0*/ 	.short	0x0001
        /*00d2*/ 	.short	0x0008
        /*00d4*/ 	.byte	0x00, 0xf4, 0x21, 0x00


	//----- nvinfo : EIATTR_KPARAM_INFO
	.align		4
.L_42:
        /*00d8*/ 	.byte	0x04, 0x17
        /*00da*/ 	.short	(.L_44 - .L_43)
.L_43:
        /*00dc*/ 	.word	0x00000000
        /*00e0*/ 	.short	0x0000
        /*00e2*/ 	.short	0x0000
        /*00e4*/ 	.byte	0x00, 0xf4, 0x21, 0x00


	//----- nvinfo : EIATTR_AT_ENTRY_FRAGMENTS
	.align		4
.L_44:
        /*00e8*/ 	.byte	0x04, 0x4f
        /*00ea*/ 	.short	(.L_46 - .L_45)


	//   ....[0]....
.L_45:
        /*00ec*/ 	.word	0x00000004


	//----- nvinfo : EIATTR_RESERVED_SMEM_USED
	.align		4
.L_46:
        /*00f0*/ 	.byte	0x01, 0x41
	.zero		2


	//----- nvinfo : EIATTR_SPARSE_MMA_MASK
	.align		4
        /*00f4*/ 	.byte	0x03, 0x50
        /*00f6*/ 	.short	0x0000


	//----- nvinfo : EIATTR_TCGEN05_1CTA_USED
	.align		4
        /*00f8*/ 	.byte	0x01, 0x51
	.zero		2


	//----- nvinfo : EIATTR_MAXREG_COUNT
	.align		4
        /*00fc*/ 	.byte	0x03, 0x1b
        /*00fe*/ 	.short	0x00ff


	//----- nvinfo : EIATTR_NUM_BARRIERS
	.align		4
        /*0100*/ 	.byte	0x02, 0x4c
        /*0102*/ 	.byte	0x01
	.zero		1


	//----- nvinfo : EIATTR_INT_WARP_WIDE_INSTR_OFFSETS
	.align		4
        /*0104*/ 	.byte	0x04, 0x31
        /*0106*/ 	.short	(.L_48 - .L_47)


	//   ....[0]....
.L_47:
        /*0108*/ 	.word	0x00002550


	//   ....[1]....
        /*010c*/ 	.word	0x00002560


	//   ....[2]....
        /*0110*/ 	.word	0x00003dd0


	//   ....[3]....
        /*0114*/ 	.word	0x00007450


	//   ....[4]....
        /*0118*/ 	.word	0x000074a0


	//----- nvinfo : EIATTR_COOP_GROUP_MASK_REGIDS
	.align		4
.L_48:
        /*011c*/ 	.byte	0x04, 0x29
        /*011e*/ 	.short	(.L_50 - .L_49)


	//   ....[0]....
.L_49:
        /*0120*/ 	.word	0xffffffff


	//   ....[1]....
        /*0124*/ 	.word	0xffffffff


	//   ....[2]....
        /*0128*/ 	.word	0xffffffff


	//   ....[3]....
        /*012c*/ 	.word	0xffffffff


	//----- nvinfo : EIATTR_COOP_GROUP_INSTR_OFFSETS
	.align		4
.L_50:
        /*0130*/ 	.byte	0x04, 0x28
        /*0132*/ 	.short	(.L_52 - .L_51)


	//   ....[0]....
.L_51:
        /*0134*/ 	.word	0x00000070


	//   ....[1]....
        /*0138*/ 	.word	0x00000330


	//   ....[2]....
        /*013c*/ 	.word	0x000072e0


	//   ....[3]....
        /*0140*/ 	.word	0x00007550


	//----- nvinfo : EIATTR_VRC_CTA_INIT_COUNT
	.align		4
.L_52:
        /*0144*/ 	.byte	0x02, 0x4a
        /*0146*/ 	.byte	0x80
	.zero		1


	//----- nvinfo : EIATTR_MBARRIER_INSTR_OFFSETS
	.align		4
        /*0148*/ 	.byte	0x04, 0x39
        /*014a*/ 	.short	(.L_54 - .L_53)


	//   ....[0]....
.L_53:
        /*014c*/ 	.word	0x00002680
        /*0150*/ 	.word	0x000000ff
        /*0154*/ 	.word	0x00000000
        /*0158*/ 	.short	0x0100
        /*015a*/ 	.byte	0x0b
	.zero		1


	//   ....[1]....
        /*015c*/ 	.word	0x00003e20
        /*0160*/ 	.word	0x000000ff
        /*0164*/ 	.word	0x00008008
        /*0168*/ 	.short	0x0100
        /*016a*/ 	.byte	0x09
	.zero		1


	//   ....[2]....
        /*016c*/ 	.word	0x00004fd0
        /*0170*/ 	.word	0x000000ff
        /*0174*/ 	.word	0x00000000
        /*0178*/ 	.short	0x010a
        /*017a*/ 	.byte	0x0b
	.zero		1


	//   ....[3]....
        /*017c*/ 	.word	0x00006470
        /*0180*/ 	.word	0x000000ff
        /*0184*/ 	.word	0x00000000
        /*0188*/ 	.short	0x010a
        /*018a*/ 	.byte	0x0b
	.zero		1


	//   ....[4]....
        /*018c*/ 	.word	0x00006560
        /*0190*/ 	.word	0x000000ff
        /*0194*/ 	.word	0x00008000
        /*0198*/ 	.short	0x0108
        /*019a*/ 	.byte	0x09
	.zero		1


	//   ....[5]....
        /*019c*/ 	.word	0x00006620
        /*01a0*/ 	.word	0x000000ff
        /*01a4*/ 	.word	0x00008008
        /*01a8*/ 	.short	0x0108
        /*01aa*/ 	.byte	0x09
	.zero		1


	//   ....[6]....
        /*01ac*/ 	.word	0x00007570
        /*01b0*/ 	.word	0x000000ff
        /*01b4*/ 	.word	0x00000000
        /*01b8*/ 	.short	0x010a
        /*01ba*/ 	.byte	0x0b
	.zero		1


	//   ....[7]....
        /*01bc*/ 	.word	0x000075a0
        /*01c0*/ 	.word	0x000000ff
        /*01c4*/ 	.word	0x00000000
        /*01c8*/ 	.short	0x010a
        /*01ca*/ 	.byte	0x0b
	.zero		1


	//----- nvinfo : EIATTR_NUM_MBARRIERS
	.align		4
.L_54:
        /*01cc*/ 	.byte	0x03, 0x38
        /*01ce*/ 	.short	0x0002


	//----- nvinfo : EIATTR_EXIT_INSTR_OFFSETS
	.align		4
        /*01d0*/ 	.byte	0x04, 0x1c
        /*01d2*/ 	.short	(.L_56 - .L_55)


	//   ....[0]....
.L_55:
        /*01d4*/ 	.word	0x00007560


	//----- nvinfo : EIATTR_REQNTID
	.align		4
.L_56:
        /*01d8*/ 	.byte	0x04, 0x10
        /*01da*/ 	.short	(.L_58 - .L_57)
.L_57:
        /*01dc*/ 	.word	0x00000080
        /*01e0*/ 	.word	0x00000001
        /*01e4*/ 	.word	0x00000001


	//----- nvinfo : EIATTR_CRS_STACK_SIZE
	.align		4
.L_58:
        /*01e8*/ 	.byte	0x04, 0x1e
        /*01ea*/ 	.short	(.L_60 - .L_59)
.L_59:
        /*01ec*/ 	.word	0x00000000


	//----- nvinfo : EIATTR_CBANK_PARAM_SIZE
	.align		4
.L_60:
        /*01f0*/ 	.byte	0x03, 0x19
        /*01f2*/ 	.short	0x0050


	//----- nvinfo : EIATTR_PARAM_CBANK
	.align		4
        /*01f4*/ 	.byte	0x04, 0x0a
        /*01f6*/ 	.short	(.L_62 - .L_61)
	.align		4
.L_61:
        /*01f8*/ 	.word	index@(.nv.constant0.matmul_kernel)
        /*01fc*/ 	.short	0x0380
        /*01fe*/ 	.short	0x0050


	//----- nvinfo : EIATTR_SW_WAR
	.align		4
.L_62:
        /*0200*/ 	.byte	0x04, 0x36
        /*0202*/ 	.short	(.L_64 - .L_63)
.L_63:
        /*0204*/ 	.word	0x00000008
.L_64:


//--------------------- .nv.compat                --------------------------
	.section	.nv.compat,"",@"SHT_CUDA_COMPAT_INFO"
	.align	4
        /*0000*/ 	.byte	0x02, 0x02, 0x02, 0x00, 0x02, 0x05, 0x05, 0x00, 0x02, 0x03, 0x00, 0x00, 0x02, 0x06, 0x01, 0x00


//--------------------- .nv.callgraph             --------------------------
	.section	.nv.callgraph,"",@"SHT_CUDA_CALLGRAPH"
	.align	4
	.sectionentsize	8
	.align		4
        /*0000*/ 	.word	0x00000000
	.align		4
        /*0004*/ 	.word	0xffffffff
	.align		4
        /*0008*/ 	.word	0x00000000
	.align		4
        /*000c*/ 	.word	0xfffffffe
	.align		4
        /*0010*/ 	.word	0x00000000
	.align		4
        /*0014*/ 	.word	0xfffffffd
	.align		4
        /*0018*/ 	.word	0x00000000
	.align		4
        /*001c*/ 	.word	0xfffffffc


//--------------------- .text.matmul_kernel       --------------------------
	.section	.text.matmul_kernel,"ax",@progbits
	.align	128
        .global         matmul_kernel
        .type           matmul_kernel,@function
        .size           matmul_kernel,(.L_x_20 - matmul_kernel)
        .other          matmul_kernel,@"STO_CUDA_ENTRY STV_DEFAULT"
matmul_kernel:
.text.matmul_kernel:
[----:B------:R-:W0:Y:S01]  /*0000*/  LDC R1, c[0x0][0x37c] ;  /* 0x0000df00ff017b82 */ /* 0x000e220000000800 */
[----:B------:R-:W1:Y:S01]  /*0010*/  S2R R66, SR_TID.X ;  /* 0x0000000000427919 */ /* 0x000e620000002100 */
[----:B------:R-:W2:Y:S01]  /*0020*/  LDCU.64 UR20, c[0x0][0x358] ;  /* 0x00006b00ff1477ac */ /* 0x000ea20008000a00 */
[----:B-1----:R-:W-:-:S13]  /*0030*/  ISETP.GE.U32.AND P0, PT, R66, 0x20, PT ;  /* 0x000000204200780c */ /* 0x002fda0003f06070 */
[----:B------:R-:W-:Y:S02]  /*0040*/  VOTEU.ANY UP0, P0 ;  /* 0x0000000000ff7886 */ /* 0x000fe40000000100 */
[----:B0-2---:R-:W-:Y:S05]  /*0050*/  BRA.U UP0, `(.L_x_0) ;  /* 0x0000000100b87547 */ /* 0x005fea000b800000 */
[----:B------:R-:W0:Y:S01]  /*0060*/  S2UR UR6, SR_CgaCtaId ;  /* 0x00000000000679c3 */ /* 0x000e220000008800 */
[----:B------:R-:W-:Y:S01]  /*0070*/  NOP ;  /* 0x0000000000007918 */ /* 0x000fe20000000000 */
[----:B------:R-:W-:Y:S02]  /*0080*/  UMOV UR4, 0x40 ;  /* 0x0000004000047882 */ /* 0x000fe40000000000 */
[----:B0-----:R-:W-:-:S09]  /*0090*/  ULEA UR4, UR6, UR4, 0x18 ;  /* 0x0000000406047291 */ /* 0x001fd2000f8ec0ff */
[----:B------:R-:W0:Y:S01]  /*00a0*/  LDS.U8 R0, [UR4] ;  /* 0x00000004ff007984 */ /* 0x000e220008000000 */
[----:B------:R-:W-:Y:S02]  /*00b0*/  UMOV UR4, 0x400 ;  /* 0x0000040000047882 */ /* 0x000fe40000000000 */
[----:B------:R-:W-:Y:S01]  /*00c0*/  ULEA UR4, UR6, UR4, 0x18 ;  /* 0x0000000406047291 */ /* 0x000fe2000f8ec0ff */
[----:B0-----:R-:W-:-:S13]  /*00d0*/  ISETP.NE.AND P0, PT, R0, RZ, PT ;  /* 0x000000ff0000720c */ /* 0x001fda0003f05270 */
[----:B------:R-:W-:Y:S05]  /*00e0*/  @P0 BRA `(.L_x_1) ;  /* 0x00000000007c0947 */ /* 0x000fea0003800000 */
[----:B------:R-:W-:-:S13]  /*00f0*/  ELECT P0, URZ, PT ;  /* 0x0000000000ff782f */ /* 0x000fda0003800000 */
[----:B------:R-:W-:Y:S05]  /*0100*/  @!P0 BRA `(.L_x_2) ;  /* 0x0000000000848947 */ /* 0x000fea0003800000 */
[----:B------:R-:W-:Y:S01]  /*0110*/  UMOV UR5, 0x2 ;  /* 0x0000000200057882 */ /* 0x000fe20000000000 */
[----:B------:R-:W-:Y:S02]  /*0120*/  IMAD.MOV.U32 R4, RZ, RZ, 0x1 ;  /* 0x00000001ff047424 */ /* 0x000fe400078e00ff */
[----:B------:R-:W-:Y:S02]  /*0130*/  IMAD.MOV.U32 R5, RZ, RZ, 0x3 ;  /* 0x00000003ff057424 */ /* 0x000fe400078e00ff */
[----:B------:R-:W-:Y:S04]  /*0140*/  DEPBAR.LE SB0, 0x36 ;  /* 0x00008d800000791a */ /* 0x000fe80000000000 */
[----:B------:R-:W0:Y:S02]  /*0150*/  UTCATOMSWS.FIND_AND_SET.ALIGN UP1, UR5, UR5 ;  /* 0x00000005000575e3 */ /* 0x000e240008020800 */
[----:B0-----:R-:W-:-:S04]  /*0160*/  PLOP3.LUT P0, PT, PT, PT, UP1, 0x80, 0x8 ;  /* 0x000000000008781c */ /* 0x001fc80003f0f018 */
[----:B------:R-:W-:-:S04]  /*0170*/  SEL R0, RZ, 0xffffffff, !P0 ;  /* 0xffffffffff007807 */ /* 0x000fc80004000000 */
[----:B------:R-:W-:Y:S01]  /*0180*/  ISETP.NE.AND P0, PT, R0, RZ, PT ;  /* 0x000000ff0000720c */ /* 0x000fe20003f05270 */
[----:B------:R-:W-:-:S12]  /*0190*/  IMAD.U32 R0, RZ, RZ, UR5 ;  /* 0x00000005ff007e24 */ /* 0x000fd8000f8e00ff */
[----:B------:R-:W-:Y:S05]  /*01a0*/  @P0 BRA `(.L_x_3) ;  /* 0x0000000000240947 */ /* 0x000fea0003800000 */
.L_x_4:
[----:B------:R-:W-:Y:S05]  /*01b0*/  NANOSLEEP 0x64 ;  /* 0x000000640000795d */ /* 0x000fea0003800000 */
[----:B------:R-:W-:-:S05]  /*01c0*/  UMOV UR5, 0x2 ;  /* 0x0000000200057882 */ /* 0x000fca0000000000 */
[----:B------:R-:W-:Y:S04]  /*01d0*/  DEPBAR.LE SB0, 0x36 ;  /* 0x00008d800000791a */ /* 0x000fe80000000000 */
[----:B------:R-:W0:Y:S02]  /*01e0*/  UTCATOMSWS.FIND_AND_SET.ALIGN UP1, UR5, UR5 ;  /* 0x00000005000575e3 */ /* 0x000e240008020800 */
[----:B0-----:R-:W-:-:S04]  /*01f0*/  PLOP3.LUT P0, PT, PT, PT, UP1, 0x80, 0x8 ;  /* 0x000000000008781c */ /* 0x001fc80003f0f018 */
[----:B------:R-:W-:-:S04]  /*0200*/  SEL R0, RZ, 0xffffffff, !P0 ;  /* 0xffffffffff007807 */ /* 0x000fc80004000000 */
[----:B------:R-:W-:Y:S01]  /*0210*/  ISETP.NE.AND P0, PT, R0, RZ, PT ;  /* 0x000000ff0000720c */ /* 0x000fe20003f05270 */
[----:B------:R-:W-:-:S12]  /*0220*/  IMAD.U32 R0, RZ, RZ, UR5 ;  /* 0x00000005ff007e24 */ /* 0x000fd8000f8e00ff */
[----:B------:R-:W-:Y:S05]  /*0230*/  @!P0 BRA `(.L_x_4) ;  /* 0xfffffffc00dc8947 */ /* 0x000fea000383ffff */
.L_x_3:
[C---:B------:R-:W-:Y:S01]  /*0240*/  VIADD R3, R0.reuse, 0x10 ;  /* 0x0000001000037836 */ /* 0x040fe20000000000 */
[----:B------:R-:W-:Y:S01]  /*0250*/  UMOV UR5, 0x50 ;  /* 0x0000005000057882 */ /* 0x000fe20000000000 */
[----:B------:R-:W-:Y:S01]  /*0260*/  SHF.L.U32 R2, R5, R0, RZ ;  /* 0x0000000005027219 */ /* 0x000fe200000006ff */
[----:B------:R-:W-:Y:S01]  /*0270*/  ULEA UR5, UR6, UR5, 0x18 ;  /* 0x0000000506057291 */ /* 0x000fe2000f8ec0ff */
[----:B------:R-:W-:Y:S01]  /*0280*/  IMAD.SHL.U32 R0, R0, 0x20, RZ ;  /* 0x0000002000007824 */ /* 0x000fe200078e00ff */
[----:B------:R-:W-:-:S04]  /*0290*/  SHF.L.U32 R3, R4, R3, RZ ;  /* 0x0000000304037219 */ /* 0x000fc800000006ff */
[----:B------:R-:W-:-:S05]  /*02a0*/  LOP3.LUT R2, R3, R2, RZ, 0xfc, !PT ;  /* 0x0000000203027212 */ /* 0x000fca00078efcff */
[----:B------:R0:W-:Y:S04]  /*02b0*/  ATOMS.OR RZ, [UR5], R2 ;  /* 0x00000002ffff798c */ /* 0x0001e8000b000005 */
[----:B------:R0:W-:Y:S01]  /*02c0*/  STS [UR4], R0 ;  /* 0x00000000ff007988 */ /* 0x0001e20008000804 */
[----:B------:R-:W-:Y:S05]  /*02d0*/  BRA `(.L_x_2) ;  /* 0x0000000000107947 */ /* 0x000fea0003800000 */
.L_x_1:
[----:B------:R-:W-:Y:S01]  /*02e0*/  IMAD.MOV.U32 R0, RZ, RZ, -0x1 ;  /* 0xffffffffff007424 */ /* 0x000fe200078e00ff */
[----:B------:R-:W-:-:S04]  /*02f0*/  MOV R2, 0x320 ;  /* 0x0000032000027802 */ /* 0x000fc80000000f00 */
[----:B------:R0:W-:Y:S03]  /*0300*/  STS [UR4], R0 ;  /* 0x00000000ff007988 */ /* 0x0001e60008000804 */
[----:B0-----:R-:W-:Y:S05]  /*0310*/  CALL.REL.NOINC `($__internal_1_$__cuda_sm10x_tcgen05_guardrail_trap_phase_invalid_during_alloc) ;  /* 0x0000007000b87944 */ /* 0x001fea0003c00000 */
.L_x_2:
[----:B------:R-:W-:Y:S05]  /*0320*/  WARPSYNC.ALL ;  /* 0x0000000000007948 */ /* 0x000fea0003800000 */
[----:B------:R-:W-:Y:S01]  /*0330*/  NOP ;  /* 0x0000000000007918 */ /* 0x000fe20000000000 */
.L_x_0:
[----:B------:R-:W1:Y:S01]  /*0340*/  LDC.64 R90, c[0x0][0x398] ;  /* 0x0000e600ff5a7b82 */ /* 0x000e620000000a00 */
[----:B------:R-:W2:Y:S01]  /*0350*/  S2R R6, SR_CTAID.X ;  /* 0x0000000000067919 */ /* 0x000ea20000002500 */
[----:B------:R-:W-:Y:S01]  /*0360*/  UMOV UR9, 0x400 ;  /* 0x0000040000097882 */ /* 0x000fe20000000000 */
[----:B------:R-:W-:Y:S01]  /*0370*/  SHF.R.U32.HI R148, RZ, 0x5, R66 ;  /* 0x00000005ff947819 */ /* 0x000fe20000011642 */
[----:B------:R-:W3:Y:S01]  /*0380*/  LDCU.128 UR12, c[0x0][0x380] ;  /* 0x00007000ff0c77ac */ /* 0x000ee20008000c00 */
[----:B------:R-:W-:-:S03]  /*0390*/  PRMT R169, RZ, 0x7610, R169 ;  /* 0x00007610ffa97816 */ /* 0x000fc600000000a9 */
[----:B------:R-:W4:Y:S01]  /*03a0*/  S2UR UR4, SR_CgaCtaId ;  /* 0x00000000000479c3 */ /* 0x000f220000008800 */
[----:B------:R-:W-:Y:S01]  /*03b0*/  UMOV UR6, 0x1 ;  /* 0x0000000100067882 */ /* 0x000fe20000000000 */
[----:B01----:R-:W-:Y:S01]  /*03c0*/  VIADD R0, R91, 0x3f ;  /* 0x0000003f5b007836 */ /* 0x003fe20000000000 */
[----:B------:R-:W-:Y:S02]  /*03d0*/  IABS R75, R90 ;  /* 0x0000005a004b7213 */ /* 0x000fe40000000000 */
[----:B------:R-:W-:Y:S02]  /*03e0*/  LOP3.LUT R118, RZ, R91, RZ, 0x33, !PT ;  /* 0x0000005bff767212 */ /* 0x000fe400078e33ff */
[----:B------:R-:W-:Y:S01]  /*03f0*/  SHF.R.S32.HI R3, RZ, 0x1f, R0 ;  /* 0x0000001fff037819 */ /* 0x000fe20000011400 */
[----:B----4-:R-:W-:-:S03]  /*0400*/  ULEA UR9, UR4, UR9, 0x18 ;  /* 0x0000000904097291 */ /* 0x010fc6000f8ec0ff */
[----:B------:R-:W-:Y:S02]  /*0410*/  LEA.HI R3, R3, R0, RZ, 0x6 ;  /* 0x0000000003037211 */ /* 0x000fe400078f30ff */
[----:B--2---:R-:W-:Y:S01]  /*0420*/  IABS R8, R6 ;  /* 0x0000000600087213 */ /* 0x004fe20000000000 */
[----:B------:R-:W-:Y:S01]  /*0430*/  UIADD3 UR11, UPT, UPT, UR9, 0x8000, URZ ;  /* 0x00008000090b7890 */ /* 0x000fe2000fffe0ff */
[----:B------:R-:W-:-:S05]  /*0440*/  SHF.R.S32.HI R3, RZ, 0x6, R3 ;  /* 0x00000006ff037819 */ /* 0x000fca0000011403 */
[----:B------:R-:W-:-:S05]  /*0450*/  IMAD.SHL.U32 R5, R3, 0x8, RZ ;  /* 0x0000000803057824 */ /* 0x000fca00078e00ff */
[-C--:B------:R-:W-:Y:S02]  /*0460*/  IABS R7, R5.reuse ;  /* 0x0000000500077213 */ /* 0x080fe40000000000 */
[----:B------:R-:W-:Y:S02]  /*0470*/  IABS R10, R5 ;  /* 0x00000005000a7213 */ /* 0x000fe40000000000 */
[----:B------:R-:W0:Y:S08]  /*0480*/  I2F.RP R0, R7 ;  /* 0x0000000700007306 */ /* 0x000e300000209400 */
[----:B0-----:R-:W0:Y:S02]  /*0490*/  MUFU.RCP R0, R0 ;  /* 0x0000000000007308 */ /* 0x001e240000001000 */
[----:B0-----:R-:W-:-:S02]  /*04a0*/  VIADD R2, R0, 0xffffffe ;  /* 0x0ffffffe00027836 */ /* 0x001fc40000000000 */
[----:B------:R-:W-:-:S04]  /*04b0*/  IMAD.MOV R0, RZ, RZ, -R10 ;  /* 0x000000ffff007224 */ /* 0x000fc800078e0a0a */
[----:B------:R0:W1:Y:S02]  /*04c0*/  F2I.FTZ.U32.TRUNC.NTZ R3, R2 ;  /* 0x0000000200037305 */ /* 0x000064000021f000 */
[----:B0-----:R-:W-:Y:S02]  /*04d0*/  IMAD.MOV.U32 R2, RZ, RZ, RZ ;  /* 0x000000ffff027224 */ /* 0x001fe400078e00ff */
[----:B-1----:R-:W-:-:S04]  /*04e0*/  IMAD.MOV R4, RZ, RZ, -R3 ;  /* 0x000000ffff047224 */ /* 0x002fc800078e0a03 */
[----:B------:R-:W-:Y:S02]  /*04f0*/  IMAD R9, R4, R7, RZ ;  /* 0x0000000704097224 */ /* 0x000fe400078e02ff */
[----:B------:R-:W-:Y:S02]  /*0500*/  IMAD.MOV.U32 R4, RZ, RZ, R8 ;  /* 0x000000ffff047224 */ /* 0x000fe400078e0008 */
[----:B------:R-:W-:-:S06]  /*0510*/  IMAD.HI.U32 R3, R3, R9, R2 ;  /* 0x0000000903037227 */ /* 0x000fcc00078e0002 */
[----:B------:R-:W-:-:S04]  /*0520*/  IMAD.HI.U32 R3, R3, R4, RZ ;  /* 0x0000000403037227 */ /* 0x000fc800078e00ff */
[----:B------:R-:W-:Y:S01]  /*0530*/  IMAD R0, R3, R0, R4 ;  /* 0x0000000003007224 */ /* 0x000fe200078e0204 */
[----:B------:R-:W-:Y:S01]  /*0540*/  IABS R4, R91 ;  /* 0x0000005b00047213 */ /* 0x000fe20000000000 */
[----:B------:R-:W-:Y:S03]  /*0550*/  BAR.SYNC.DEFER_BLOCKING 0x0 ;  /* 0x0000000000007b1d */ /* 0x000fe60000010000 */
[----:B------:R-:W-:-:S13]  /*0560*/  ISETP.GT.U32.AND P1, PT, R7, R0, PT ;  /* 0x000000000700720c */ /* 0x000fda0003f24070 */
[----:B------:R-:W-:Y:S02]  /*0570*/  @!P1 IMAD.IADD R0, R0, 0x1, -R7 ;  /* 0x0000000100009824 */ /* 0x000fe400078e0a07 */
[----:B------:R-:W-:Y:S01]  /*0580*/  @!P1 VIADD R3, R3, 0x1 ;  /* 0x0000000103039836 */ /* 0x000fe20000000000 */
[----:B------:R-:W-:Y:S02]  /*0590*/  ISETP.NE.AND P1, PT, R5, RZ, PT ;  /* 0x000000ff0500720c */ /* 0x000fe40003f25270 */
[----:B------:R-:W-:Y:S02]  /*05a0*/  ISETP.GE.U32.AND P0, PT, R0, R7, PT ;  /* 0x000000070000720c */ /* 0x000fe40003f06070 */
[----:B------:R-:W-:-:S04]  /*05b0*/  LOP3.LUT R0, R6, R5, RZ, 0x3c, !PT ;  /* 0x0000000506007212 */ /* 0x000fc800078e3cff */
[----:B------:R-:W-:Y:S01]  /*05c0*/  ISETP.GE.AND P2, PT, R0, RZ, PT ;  /* 0x000000ff0000720c */ /* 0x000fe20003f46270 */
[----:B------:R-:W-:-:S06]  /*05d0*/  VIADD R0, R90, 0x3f ;  /* 0x0000003f5a007836 */ /* 0x000fcc0000000000 */
[----:B------:R-:W-:-:S04]  /*05e0*/  @P0 VIADD R3, R3, 0x1 ;  /* 0x0000000103030836 */ /* 0x000fc80000000000 */
[----:B------:R-:W-:Y:S01]  /*05f0*/  IMAD.MOV.U32 R2, RZ, RZ, R3 ;  /* 0x000000ffff027224 */ /* 0x000fe200078e0003 */
[----:B------:R-:W-:-:S03]  /*0600*/  SHF.R.S32.HI R3, RZ, 0x1f, R0 ;  /* 0x0000001fff037819 */ /* 0x000fc60000011400 */
[----:B------:R-:W-:Y:S01]  /*0610*/  @!P2 IMAD.MOV R2, RZ, RZ, -R2 ;  /* 0x000000ffff02a224 */ /* 0x000fe200078e0a02 */
[----:B------:R-:W-:Y:S02]  /*0620*/  @!P1 LOP3.LUT R2, RZ, R5, RZ, 0x33, !PT ;  /* 0x00000005ff029212 */ /* 0x000fe400078e33ff */
[----:B------:R-:W-:-:S03]  /*0630*/  LEA.HI R3, R3, R0, RZ, 0x6 ;  /* 0x0000000003037211 */ /* 0x000fc600078f30ff */
[----:B------:R-:W-:Y:S02]  /*0640*/  IMAD.SHL.U32 R18, R2, 0x8, RZ ;  /* 0x0000000802127824 */ /* 0x000fe400078e00ff */
[----:B------:R-:W-:-:S03]  /*0650*/  IMAD.MOV R2, RZ, RZ, -R2 ;  /* 0x000000ffff027224 */ /* 0x000fc600078e0a02 */
[----:B------:R-:W-:Y:S01]  /*0660*/  LEA.HI.SX32 R3, R3, -R18, 0x1a ;  /* 0x8000001203037211 */ /* 0x000fe200078fd2ff */
[----:B------:R-:W-:Y:S02]  /*0670*/  IMAD R8, R5, R2, R6 ;  /* 0x0000000205087224 */ /* 0x000fe400078e0206 */
[----:B------:R-:W-:Y:S01]  /*0680*/  IMAD.MOV.U32 R2, RZ, RZ, RZ ;  /* 0x000000ffff027224 */ /* 0x000fe200078e00ff */
[----:B------:R-:W-:Y:S01]  /*0690*/  VIMNMX R11, PT, PT, R3, 0x8, PT ;  /* 0x00000008030b7848 */ /* 0x000fe20003fe0100 */
[----:B------:R-:W0:Y:S03]  /*06a0*/  I2F.RP R5, R4 ;  /* 0x0000000400057306 */ /* 0x000e260000209400 */
[-C--:B------:R-:W-:Y:S02]  /*06b0*/  IABS R7, R11.reuse ;  /* 0x0000000b00077213 */ /* 0x080fe40000000000 */
[----:B------:R-:W-:-:S03]  /*06c0*/  IABS R6, R11 ;  /* 0x0000000b00067213 */ /* 0x000fc60000000000 */
[----:B------:R-:W1:Y:S08]  /*06d0*/  I2F.RP R0, R7 ;  /* 0x0000000700007306 */ /* 0x000e700000209400 */
[----:B0-----:R-:W-:Y:S08]  /*06e0*/  MUFU.RCP R5, R5 ;  /* 0x0000000500057308 */ /* 0x001ff00000001000 */
[----:B-1----:R-:W0:Y:S02]  /*06f0*/  MUFU.RCP R0, R0 ;  /* 0x0000000000007308 */ /* 0x002e240000001000 */
[----:B0-----:R-:W-:Y:S01]  /*0700*/  VIADD R3, R0, 0xffffffe ;  /* 0x0ffffffe00037836 */ /* 0x001fe20000000000 */
[----:B------:R-:W-:-:S05]  /*0710*/  IABS R0, R8 ;  /* 0x0000000800007213 */ /* 0x000fca0000000000 */
[----:B------:R-:W0:Y:S02]  /*0720*/  F2I.FTZ.U32.TRUNC.NTZ R3, R3 ;  /* 0x0000000300037305 */ /* 0x000e24000021f000 */
[----:B0-----:R-:W-:-:S04]  /*0730*/  IMAD.MOV R10, RZ, RZ, -R3 ;  /* 0x000000ffff0a7224 */ /* 0x001fc800078e0a03 */
[----:B------:R-:W-:-:S04]  /*0740*/  IMAD R9, R10, R7, RZ ;  /* 0x000000070a097224 */ /* 0x000fc800078e02ff */
[----:B------:R-:W-:Y:S02]  /*0750*/  IMAD.HI.U32 R2, R3, R9, R2 ;  /* 0x0000000903027227 */ /* 0x000fe400078e0002 */
[----:B------:R-:W0:Y:S02]  /*0760*/  I2F.RP R3, R75 ;  /* 0x0000004b00037306 */ /* 0x000e240000209400 */
[----:B------:R-:W-:Y:S02]  /*0770*/  IMAD.MOV.U32 R9, RZ, RZ, R0 ;  /* 0x000000ffff097224 */ /* 0x000fe400078e0000 */
[----:B------:R-:W-:Y:S02]  /*0780*/  IMAD.MOV R0, RZ, RZ, -R6 ;  /* 0x000000ffff007224 */ /* 0x000fe400078e0a06 */
[----:B------:R-:W-:-:S04]  /*0790*/  IMAD.HI.U32 R2, R2, R9, RZ ;  /* 0x0000000902027227 */ /* 0x000fc800078e00ff */
[----:B------:R-:W-:Y:S02]  /*07a0*/  IMAD R0, R2, R0, R9 ;  /* 0x0000000002007224 */ /* 0x000fe400078e0209 */
[----:B------:R-:W-:Y:S01]  /*07b0*/  VIADD R6, R5, 0xffffffe ;  /* 0x0ffffffe05067836 */ /* 0x000fe20000000000 */
[----:B------:R-:W-:Y:S02]  /*07c0*/  SHF.R.U32.HI R5, RZ, 0x6, R66 ;  /* 0x00000006ff057819 */ /* 0x000fe40000011642 */
[----:B------:R-:W-:Y:S01]  /*07d0*/  ISETP.GT.U32.AND P1, PT, R7, R0, PT ;  /* 0x000000000700720c */ /* 0x000fe20003f24070 */
[----:B0-----:R-:W0:Y:S01]  /*07e0*/  MUFU.RCP R3, R3 ;  /* 0x0000000300037308 */ /* 0x001e220000001000 */
[----:B------:R-:W-:-:S04]  /*07f0*/  SGXT.U32 R5, R5, 0x1 ;  /* 0x000000010505781a */ /* 0x000fc80000000000 */
[C---:B------:R-:W-:Y:S02]  /*0800*/  LOP3.LUT R229, R5.reuse, 0x8, RZ, 0xfc, !PT ;  /* 0x0000000805e57812 */ /* 0x040fe400078efcff */
[----:B------:R-:W-:-:S05]  /*0810*/  LOP3.LUT R227, R5, 0xa, RZ, 0xfc, !PT ;  /* 0x0000000a05e37812 */ /* 0x000fca00078efcff */
[----:B------:R-:W-:Y:S02]  /*0820*/  @!P1 IMAD.IADD R0, R0, 0x1, -R7 ;  /* 0x0000000100009824 */ /* 0x000fe400078e0a07 */
[----:B------:R-:W-:Y:S01]  /*0830*/  @!P1 VIADD R2, R2, 0x1 ;  /* 0x0000000102029836 */ /* 0x000fe20000000000 */
[----:B------:R-:W-:Y:S02]  /*0840*/  ISETP.NE.AND P1, PT, R11, RZ, PT ;  /* 0x000000ff0b00720c */ /* 0x000fe40003f25270 */
[----:B------:R-:W-:Y:S01]  /*0850*/  ISETP.GE.U32.AND P0, PT, R0, R7, PT ;  /* 0x000000070000720c */ /* 0x000fe20003f06070 */
[----:B0-----:R-:W-:Y:S01]  /*0860*/  VIADD R3, R3, 0xffffffe ;  /* 0x0ffffffe03037836 */ /* 0x001fe20000000000 */
[----:B------:R-:W-:Y:S01]  /*0870*/  LOP3.LUT R0, R8, R11, RZ, 0x3c, !PT ;  /* 0x0000000b08007212 */ /* 0x000fe200078e3cff */
[----:B------:R0:W1:Y:S03]  /*0880*/  F2I.FTZ.U32.TRUNC.NTZ R7, R6 ;  /* 0x0000000600077305 */ /* 0x000066000021f000 */
[----:B------:R-:W-:-:S05]  /*0890*/  ISETP.GE.AND P2, PT, R0, RZ, PT ;  /* 0x000000ff0000720c */ /* 0x000fca0003f46270 */
[----:B------:R-:W2:Y:S01]  /*08a0*/  F2I.FTZ.U32.TRUNC.NTZ R3, R3 ;  /* 0x0000000300037305 */ /* 0x000ea2000021f000 */
[----:B0-----:R-:W-:Y:S02]  /*08b0*/  IMAD.MOV.U32 R6, RZ, RZ, RZ ;  /* 0x000000ffff067224 */ /* 0x001fe400078e00ff */
[----:B------:R-:W-:Y:S02]  /*08c0*/  @P0 VIADD R2, R2, 0x1 ;  /* 0x0000000102020836 */ /* 0x000fe40000000000 */
[----:B-1----:R-:W-:-:S03]  /*08d0*/  IMAD.MOV R9, RZ, RZ, -R7 ;  /* 0x000000ffff097224 */ /* 0x002fc600078e0a07 */
[----:B------:R-:W-:Y:S01]  /*08e0*/  @!P2 IMAD.MOV R2, RZ, RZ, -R2 ;  /* 0x000000ffff02a224 */ /* 0x000fe200078e0a02 */
[----:B------:R-:W-:Y:S01]  /*08f0*/  @!P1 LOP3.LUT R2, RZ, R11, RZ, 0x33, !PT ;  /* 0x0000000bff029212 */ /* 0x000fe200078e33ff */
[----:B------:R-:W-:-:S04]  /*0900*/  IMAD R9, R9, R4, RZ ;  /* 0x0000000409097224 */ /* 0x000fc800078e02ff */
[----:B------:R-:W-:Y:S02]  /*0910*/  IMAD.SHL.U32 R10, R2, 0x40, RZ ;  /* 0x00000040020a7824 */ /* 0x000fe400078e00ff */
[----:B------:R-:W-:-:S03]  /*0920*/  IMAD.HI.U32 R7, R7, R9, R6 ;  /* 0x0000000907077227 */ /* 0x000fc600078e0006 */
[C---:B------:R-:W-:Y:S01]  /*0930*/  LOP3.LUT R64, R10.reuse, 0x2, R5, 0xfe, !PT ;  /* 0x000000020a407812 */ /* 0x040fe200078efe05 */
[----:B------:R-:W-:Y:S01]  /*0940*/  IMAD.MOV R0, RZ, RZ, -R2 ;  /* 0x000000ffff007224 */ /* 0x000fe200078e0a02 */
[C---:B------:R-:W-:Y:S01]  /*0950*/  LOP3.LUT R65, R10.reuse, R5, RZ, 0xfc, !PT ;  /* 0x000000050a417212 */ /* 0x040fe200078efcff */
[----:B--2---:R-:W-:Y:S01]  /*0960*/  IMAD.MOV R20, RZ, RZ, -R3 ;  /* 0x000000ffff147224 */ /* 0x004fe200078e0a03 */
[C-C-:B------:R-:W-:Y:S01]  /*0970*/  LOP3.LUT R63, R10.reuse, 0x4, R5.reuse, 0xfe, !PT ;  /* 0x000000040a3f7812 */ /* 0x140fe200078efe05 */
[----:B------:R-:W-:Y:S01]  /*0980*/  IMAD R0, R11, R0, R8 ;  /* 0x000000000b007224 */ /* 0x000fe200078e0208 */
[----:B------:R-:W-:Y:S01]  /*0990*/  IABS R14, R64 ;  /* 0x00000040000e7213 */ /* 0x000fe20000000000 */
[----:B------:R-:W-:Y:S01]  /*09a0*/  IMAD.MOV.U32 R2, RZ, RZ, RZ ;  /* 0x000000ffff027224 */ /* 0x000fe200078e00ff */
[----:B------:R-:W-:Y:S01]  /*09b0*/  LOP3.LUT R60, R10, 0xa, R5, 0xfe, !PT ;  /* 0x0000000a0a3c7812 */ /* 0x000fe200078efe05 */
[----:B------:R-:W-:Y:S01]  /*09c0*/  IMAD R11, R20, R75, RZ ;  /* 0x0000004b140b7224 */ /* 0x000fe200078e02ff */
[----:B------:R-:W-:Y:S01]  /*09d0*/  IABS R12, R65 ;  /* 0x00000041000c7213 */ /* 0x000fe20000000000 */
[----:B------:R-:W-:Y:S01]  /*09e0*/  IMAD.HI.U32 R8, R7, R14, RZ ;  /* 0x0000000e07087227 */ /* 0x000fe200078e00ff */
[----:B------:R-:W-:-:S02]  /*09f0*/  IABS R16, R63 ;  /* 0x0000003f00107213 */ /* 0x000fc40000000000 */
[----:B------:R-:W-:Y:S01]  /*0a00*/  IABS R21, R60 ;  /* 0x0000003c00157213 */ /* 0x000fe20000000000 */
[C---:B------:R-:W-:Y:S01]  /*0a10*/  IMAD.HI.U32 R6, R7.reuse, R12, RZ ;  /* 0x0000000c07067227 */ /* 0x040fe200078e00ff */
[C-C-:B------:R-:W-:Y:S02]  /*0a20*/  LOP3.LUT R55, R10.reuse, 0x14, R5.reuse, 0xfe, !PT ;  /* 0x000000140a377812 */ /* 0x140fe400078efe05 */
[C-C-:B------:R-:W-:Y:S01]  /*0a30*/  LOP3.LUT R58, R10.reuse, 0xe, R5.reuse, 0xfe, !PT ;  /* 0x0000000e0a3a7812 */ /* 0x140fe200078efe05 */
[C---:B------:R-:W-:Y:S01]  /*0a40*/  IMAD.HI.U32 R9, R7.reuse, R16, RZ ;  /* 0x0000001007097227 */ /* 0x040fe200078e00ff */
[C-C-:B------:R-:W-:Y:S02]  /*0a50*/  LOP3.LUT R62, R10.reuse, 0x6, R5.reuse, 0xfe, !PT ;  /* 0x000000060a3e7812 */ /* 0x140fe400078efe05 */
[----:B------:R-:W-:Y:S01]  /*0a60*/  IABS R31, R55 ;  /* 0x00000037001f7213 */ /* 0x000fe20000000000 */
[----:B------:R-:W-:Y:S01]  /*0a70*/  IMAD.MOV R15, RZ, RZ, -R8 ;  /* 0x000000ffff0f7224 */ /* 0x000fe200078e0a08 */
[----:B------:R-:W-:Y:S01]  /*0a80*/  LOP3.LUT R61, R10, 0x8, R5, 0xfe, !PT ;  /* 0x000000080a3d7812 */ /* 0x000fe200078efe05 */
[----:B------:R-:W-:Y:S01]  /*0a90*/  IMAD.HI.U32 R8, R7, R21, RZ ;  /* 0x0000001507087227 */ /* 0x000fe200078e00ff */
[----:B------:R-:W-:-:S02]  /*0aa0*/  IABS R25, R58 ;  /* 0x0000003a00197213 */ /* 0x000fc40000000000 */
[----:B------:R-:W-:Y:S01]  /*0ab0*/  IABS R19, R61 ;  /* 0x0000003d00137213 */ /* 0x000fe20000000000 */
[----:B------:R-:W-:Y:S01]  /*0ac0*/  IMAD.MOV R13, RZ, RZ, -R6 ;  /* 0x000000ffff0d7224 */ /* 0x000fe200078e0a06 */
[C---:B------:R-:W-:Y:S01]  /*0ad0*/  LOP3.LUT R50, R10.reuse, 0x1e, R5, 0xfe, !PT ;  /* 0x0000001e0a327812 */ /* 0x040fe200078efe05 */
[----:B------:R-:W-:Y:S01]  /*0ae0*/  IMAD.MOV R17, RZ, RZ, -R9 ;  /* 0x000000ffff117224 */ /* 0x000fe200078e0a09 */
[C-C-:B------:R-:W-:Y:S01]  /*0af0*/  LOP3.LUT R53, R10.reuse, 0x18, R5.reuse, 0xfe, !PT ;  /* 0x000000180a357812 */ /* 0x140fe200078efe05 */
[----:B------:R-:W-:Y:S01]  /*0b00*/  IMAD.MOV R8, RZ, RZ, -R8 ;  /* 0x000000ffff087224 */ /* 0x000fe200078e0a08 */
[----:B------:R-:W-:Y:S01]  /*0b10*/  LOP3.LUT R57, R10, 0x10, R5, 0xfe, !PT ;  /* 0x000000100a397812 */ /* 0x000fe200078efe05 */
[C---:B------:R-:W-:Y:S01]  /*0b20*/  IMAD R9, R4.reuse, R13, R12 ;  /* 0x0000000d04097224 */ /* 0x040fe200078e020c */
[----:B------:R-:W-:Y:S01]  /*0b30*/  IABS R71, R50 ;  /* 0x0000003200477213 */ /* 0x000fe20000000000 */
[----:B------:R-:W-:Y:S01]  /*0b40*/  IMAD R13, R4, R17, R16 ;  /* 0x00000011040d7224 */ /* 0x000fe200078e0210 */
[----:B------:R-:W-:Y:S01]  /*0b50*/  IABS R17, R62 ;  /* 0x0000003e00117213 */ /* 0x000fe20000000000 */
[----:B------:R-:W-:Y:S01]  /*0b60*/  IMAD.HI.U32 R2, R3, R11, R2 ;  /* 0x0000000b03027227 */ /* 0x000fe200078e0002 */
[----:B------:R-:W-:-:S02]  /*0b70*/  LOP3.LUT R56, R10, 0x12, R5, 0xfe, !PT ;  /* 0x000000120a387812 */ /* 0x000fc400078efe05 */
[----:B------:R-:W-:Y:S01]  /*0b80*/  IABS R35, R53 ;  /* 0x0000003500237213 */ /* 0x000fe20000000000 */
[C---:B------:R-:W-:Y:S01]  /*0b90*/  IMAD R21, R4.reuse, R8, R21 ;  /* 0x0000000804157224 */ /* 0x040fe200078e0215 */
[----:B------:R-:W-:Y:S01]  /*0ba0*/  IABS R27, R57 ;  /* 0x00000039001b7213 */ /* 0x000fe20000000000 */
[----:B------:R-:W-:Y:S01]  /*0bb0*/  IMAD R11, R4, R15, R14 ;  /* 0x0000000f040b7224 */ /* 0x000fe200078e020e */
[----:B------:R-:W-:Y:S01]  /*0bc0*/  IABS R29, R56 ;  /* 0x00000038001d7213 */ /* 0x000fe20000000000 */
[C---:B------:R-:W-:Y:S01]  /*0bd0*/  IMAD.HI.U32 R8, R7.reuse, R31, RZ ;  /* 0x0000001f07087227 */ /* 0x040fe200078e00ff */
[C-C-:B------:R-:W-:Y:S02]  /*0be0*/  LOP3.LUT R45, R10.reuse, 0x28, R5.reuse, 0xfe, !PT ;  /* 0x000000280a2d7812 */ /* 0x140fe400078efe05 */
[C-C-:B------:R-:W-:Y:S01]  /*0bf0*/  LOP3.LUT R48, R10.reuse, 0x22, R5.reuse, 0xfe, !PT ;  /* 0x000000220a307812 */ /* 0x140fe200078efe05 */
[----:B------:R-:W-:Y:S01]  /*0c00*/  IMAD.HI.U32 R14, R7, R25, RZ ;  /* 0x00000019070e7227 */ /* 0x000fe200078e00ff */
[----:B------:R-:W-:-:S02]  /*0c10*/  LOP3.LUT R52, R10, 0x1a, R5, 0xfe, !PT ;  /* 0x0000001a0a347812 */ /* 0x000fc400078efe05 */
[----:B------:R-:W-:Y:S01]  /*0c20*/  IABS R93, R45 ;  /* 0x0000002d005d7213 */ /* 0x000fe20000000000 */
[----:B------:R-:W-:Y:S01]  /*0c30*/  IMAD.IADD R3, R18, 0x1, R0 ;  /* 0x0000000112037824 */ /* 0x000fe200078e0200 */
[C-C-:B------:R-:W-:Y:S01]  /*0c40*/  LOP3.LUT R51, R10.reuse, 0x1c, R5.reuse, 0xfe, !PT ;  /* 0x0000001c0a337812 */ /* 0x140fe200078efe05 */
[C---:B------:R-:W-:Y:S01]  /*0c50*/  IMAD.HI.U32 R0, R7.reuse, R17, RZ ;  /* 0x0000001107007227 */ /* 0x040fe200078e00ff */
[----:B------:R-:W-:Y:S02]  /*0c60*/  IABS R85, R48 ;  /* 0x0000003000557213 */ /* 0x000fe40000000000 */
[----:B------:R-:W-:Y:S01]  /*0c70*/  IABS R67, R52 ;  /* 0x0000003400437213 */ /* 0x000fe20000000000 */
[----:B------:R-:W-:Y:S01]  /*0c80*/  IMAD.MOV R8, RZ, RZ, -R8 ;  /* 0x000000ffff087224 */ /* 0x000fe200078e0a08 */
[----:B------:R-:W-:Y:S01]  /*0c90*/  IABS R69, R51 ;  /* 0x0000003300457213 */ /* 0x000fe20000000000 */
[----:B------:R-:W-:Y:S01]  /*0ca0*/  IMAD.HI.U32 R6, R7, R19, RZ ;  /* 0x0000001307067227 */ /* 0x000fe200078e00ff */
[----:B------:R-:W-:-:S02]  /*0cb0*/  LOP3.LUT R43, R10, 0x2c, R5, 0xfe, !PT ;  /* 0x0000002c0a2b7812 */ /* 0x000fc400078efe05 */
[C-C-:B------:R-:W-:Y:S01]  /*0cc0*/  LOP3.LUT R47, R10.reuse, 0x24, R5.reuse, 0xfe, !PT ;  /* 0x000000240a2f7812 */ /* 0x140fe200078efe05 */
[----:B------:R-:W-:Y:S01]  /*0cd0*/  IMAD.MOV R14, RZ, RZ, -R14 ;  /* 0x000000ffff0e7224 */ /* 0x000fe200078e0a0e */
[----:B------:R-:W-:Y:S01]  /*0ce0*/  LOP3.LUT R46, R10, 0x26, R5, 0xfe, !PT ;  /* 0x000000260a2e7812 */ /* 0x000fe200078efe05 */
[----:B------:R-:W-:Y:S01]  /*0cf0*/  IMAD.MOV R0, RZ, RZ, -R0 ;  /* 0x000000ffff007224 */ /* 0x000fe200078e0a00 */
[----:B------:R-:W-:Y:S01]  /*0d00*/  IABS R97, R43 ;  /* 0x0000002b00617213 */ /* 0x000fe20000000000 */
[C---:B------:R-:W-:Y:S01]  /*0d10*/  IMAD R31, R4.reuse, R8, R31 ;  /* 0x00000008041f7224 */ /* 0x040fe200078e021f */
[----:B------:R-:W-:Y:S01]  /*0d20*/  IABS R87, R47 ;  /* 0x0000002f00577213 */ /* 0x000fe20000000000 */
[----:B------:R-:W-:Y:S01]  /*0d30*/  IMAD.MOV R6, RZ, RZ, -R6 ;  /* 0x000000ffff067224 */ /* 0x000fe200078e0a06 */
[----:B------:R-:W-:Y:S01]  /*0d40*/  IABS R89, R46 ;  /* 0x0000002e00597213 */ /* 0x000fe20000000000 */
[----:B------:R-:W-:Y:S01]  /*0d50*/  IMAD R25, R4, R14, R25 ;  /* 0x0000000e04197224 */ /* 0x000fe200078e0219 */
[C-C-:B------:R-:W-:Y:S01]  /*0d60*/  LOP3.LUT R42, R10.reuse, 0x2e, R5.reuse, 0xfe, !PT ;  /* 0x0000002e0a2a7812 */ /* 0x140fe200078efe05 */
[----:B------:R-:W-:Y:S01]  /*0d70*/  IMAD.HI.U32 R8, R7, R71, RZ ;  /* 0x0000004707087227 */ /* 0x000fe200078e00ff */
[----:B------:R-:W-:-:S02]  /*0d80*/  LOP3.LUT R40, R10, 0x32, R5, 0xfe, !PT ;  /* 0x000000320a287812 */ /* 0x000fc400078efe05 */
[----:B------:R-:W-:Y:S01]  /*0d90*/  IABS R99, R42 ;  /* 0x0000002a00637213 */ /* 0x000fe20000000000 */
[C---:B------:R-:W-:Y:S01]  /*0da0*/  IMAD.HI.U32 R14, R7.reuse, R35, RZ ;  /* 0x00000023070e7227 */ /* 0x040fe200078e00ff */
[----:B------:R-:W-:Y:S02]  /*0db0*/  IABS R103, R40 ;  /* 0x0000002800677213 */ /* 0x000fe40000000000 */
[----:B------:R-:W-:Y:S01]  /*0dc0*/  LOP3.LUT R59, R10, 0xc, R5, 0xfe, !PT ;  /* 0x0000000c0a3b7812 */ /* 0x000fe200078efe05 */
[C---:B------:R-:W-:Y:S01]  /*0dd0*/  IMAD R17, R4.reuse, R0, R17 ;  /* 0x0000000004117224 */ /* 0x040fe200078e0211 */
[C---:B------:R-:W-:Y:S01]  /*0de0*/  ISETP.GT.U32.AND P5, PT, R4.reuse, R9, PT ;  /* 0x000000090400720c */ /* 0x040fe20003fa4070 */
[C---:B------:R-:W-:Y:S01]  /*0df0*/  IMAD.HI.U32 R0, R7.reuse, R27, RZ ;  /* 0x0000001b07007227 */ /* 0x040fe200078e00ff */
[----:B------:R-:W-:Y:S02]  /*0e00*/  IABS R23, R59 ;  /* 0x0000003b00177213 */ /* 0x000fe40000000000 */
[C---:B------:R-:W-:Y:S01]  /*0e10*/  ISETP.GT.U32.AND P3, PT, R4.reuse, R13, PT ;  /* 0x0000000d0400720c */ /* 0x040fe20003f64070 */
[C---:B------:R-:W-:Y:S01]  /*0e20*/  IMAD R19, R4.reuse, R6, R19 ;  /* 0x0000000604137224 */ /* 0x040fe200078e0213 */
[C---:B------:R-:W-:Y:S01]  /*0e30*/  ISETP.GT.U32.AND P4, PT, R4.reuse, R11, PT ;  /* 0x0000000b0400720c */ /* 0x040fe20003f84070 */
[----:B------:R-:W-:Y:S01]  /*0e40*/  IMAD.MOV R8, RZ, RZ, -R8 ;  /* 0x000000ffff087224 */ /* 0x000fe200078e0a08 */
[C---:B------:R-:W-:Y:S01]  /*0e50*/  ISETP.GT.U32.AND P1, PT, R4.reuse, R21, PT ;  /* 0x000000150400720c */ /* 0x040fe20003f24070 */
[----:B------:R-:W-:Y:S01]  /*0e60*/  IMAD.HI.U32 R6, R7, R29, RZ ;  /* 0x0000001d07067227 */ /* 0x000fe200078e00ff */
[----:B------:R-:W-:-:S02]  /*0e70*/  ISETP.GT.U32.AND P6, PT, R4, R19, PT ;  /* 0x000000130400720c */ /* 0x000fc40003fc4070 */
[C-C-:B------:R-:W-:Y:S01]  /*0e80*/  LOP3.LUT R54, R10.reuse, 0x16, R5.reuse, 0xfe, !PT ;  /* 0x000000160a367812 */ /* 0x140fe200078efe05 */
[----:B------:R-:W-:Y:S01]  /*0e90*/  IMAD.MOV R14, RZ, RZ, -R14 ;  /* 0x000000ffff0e7224 */ /* 0x000fe200078e0a0e */
[----:B------:R-:W-:Y:S01]  /*0ea0*/  LOP3.LUT R49, R10, 0x20, R5, 0xfe, !PT ;  /* 0x000000200a317812 */ /* 0x000fe200078efe05 */
[----:B------:R-:W-:Y:S01]  /*0eb0*/  IMAD.MOV R0, RZ, RZ, -R0 ;  /* 0x000000ffff007224 */ /* 0x000fe200078e0a00 */
[----:B------:R-:W-:Y:S01]  /*0ec0*/  IABS R33, R54 ;  /* 0x0000003600217213 */ /* 0x000fe20000000000 */
[----:B------:R-:W-:Y:S01]  /*0ed0*/  IMAD R71, R4, R8, R71 ;  /* 0x0000000804477224 */ /* 0x000fe200078e0247 */
[----:B------:R-:W-:Y:S01]  /*0ee0*/  IABS R73, R49 ;  /* 0x0000003100497213 */ /* 0x000fe20000000000 */
[----:B------:R-:W-:Y:S01]  /*0ef0*/  IMAD.MOV R6, RZ, RZ, -R6 ;  /* 0x000000ffff067224 */ /* 0x000fe200078e0a06 */
[----:B------:R-:W-:Y:S01]  /*0f00*/  LOP3.LUT R44, R10, 0x2a, R5, 0xfe, !PT ;  /* 0x0000002a0a2c7812 */ /* 0x000fe200078efe05 */
[----:B------:R-:W-:Y:S01]  /*0f10*/  IMAD R35, R4, R14, R35 ;  /* 0x0000000e04237224 */ /* 0x000fe200078e0223 */
[----:B------:R-:W-:Y:S01]  /*0f20*/  LOP3.LUT R39, R10, 0x34, R5, 0xfe, !PT ;  /* 0x000000340a277812 */ /* 0x000fe200078efe05 */
[----:B------:R-:W-:Y:S01]  /*0f30*/  IMAD.HI.U32 R8, R7, R93, RZ ;  /* 0x0000005d07087227 */ /* 0x000fe200078e00ff */
[----:B------:R-:W-:-:S02]  /*0f40*/  IABS R95, R44 ;  /* 0x0000002c005f7213 */ /* 0x000fc40000000000 */
[----:B------:R-:W-:Y:S01]  /*0f50*/  LOP3.LUT R41, R10, 0x30, R5, 0xfe, !PT ;  /* 0x000000300a297812 */ /* 0x000fe200078efe05 */
[C---:B------:R-:W-:Y:S01]  /*0f60*/  IMAD.HI.U32 R14, R7.reuse, R85, RZ ;  /* 0x00000055070e7227 */ /* 0x040fe200078e00ff */
[----:B------:R-:W-:Y:S02]  /*0f70*/  IABS R105, R39 ;  /* 0x0000002700697213 */ /* 0x000fe40000000000 */
[----:B------:R-:W-:Y:S01]  /*0f80*/  IABS R101, R41 ;  /* 0x0000002900657213 */ /* 0x000fe20000000000 */
[----:B------:R-:W-:Y:S01]  /*0f90*/  IMAD R27, R4, R0, R27 ;  /* 0x00000000041b7224 */ /* 0x000fe200078e021b */
[C-C-:B------:R-:W-:Y:S01]  /*0fa0*/  LOP3.LUT R36, R10.reuse, 0x38, R5.reuse, 0xfe, !PT ;  /* 0x000000380a247812 */ /* 0x140fe200078efe05 */
[----:B------:R-:W-:Y:S01]  /*0fb0*/  IMAD.HI.U32 R0, R7, R67, RZ ;  /* 0x0000004307007227 */ /* 0x000fe200078e00ff */
[----:B------:R-:W-:Y:S02]  /*0fc0*/  LOP3.LUT R37, R10, 0x36, R5, 0xfe, !PT ;  /* 0x000000360a257812 */ /* 0x000fe400078efe05 */
[----:B------:R-:W-:Y:S01]  /*0fd0*/  IABS R125, R36 ;  /* 0x00000024007d7213 */ /* 0x000fe20000000000 */
[----:B------:R-:W-:Y:S01]  /*0fe0*/  IMAD R29, R4, R6, R29 ;  /* 0x00000006041d7224 */ /* 0x000fe200078e021d */
[----:B------:R-:W-:Y:S01]  /*0ff0*/  IABS R123, R37 ;  /* 0x00000025007b7213 */ /* 0x000fe20000000000 */
[----:B------:R-:W-:-:S02]  /*1000*/  IMAD.MOV R8, RZ, RZ, -R8 ;  /* 0x000000ffff087224 */ /* 0x000fc400078e0a08 */
[----:B------:R-:W-:-:S04]  /*1010*/  IMAD.HI.U32 R6, R7, R69, RZ ;  /* 0x0000004507067227 */ /* 0x000fc800078e00ff */
[----:B------:R-:W-:Y:S02]  /*1020*/  IMAD.MOV R14, RZ, RZ, -R14 ;  /* 0x000000ffff0e7224 */ /* 0x000fe400078e0a0e */
[----:B------:R-:W-:Y:S02]  /*1030*/  IMAD.MOV R0, RZ, RZ, -R0 ;  /* 0x000000ffff007224 */ /* 0x000fe400078e0a00 */
[----:B------:R-:W-:Y:S01]  /*1040*/  IMAD R93, R4, R8, R93 ;  /* 0x00000008045d7224 */ /* 0x000fe200078e025d */
[----:B------:R-:W-:Y:S01]  /*1050*/  LOP3.LUT R8, R66, 0x3f, RZ, 0xc0, !PT ;  /* 0x0000003f42087812 */ /* 0x000fe200078ec0ff */
[----:B------:R-:W-:Y:S02]  /*1060*/  IMAD.MOV R6, RZ, RZ, -R6 ;  /* 0x000000ffff067224 */ /* 0x000fe400078e0a06 */
[----:B------:R-:W-:Y:S02]  /*1070*/  IMAD R85, R4, R14, R85 ;  /* 0x0000000e04557224 */ /* 0x000fe400078e0255 */
[----:B------:R-:W-:-:S04]  /*1080*/  IMAD.HI.U32 R14, R7, R97, RZ ;  /* 0x00000061070e7227 */ /* 0x000fc800078e00ff */
[----:B------:R-:W-:Y:S02]  /*1090*/  IMAD R67, R4, R0, R67 ;  /* 0x0000000004437224 */ /* 0x000fe400078e0243 */
[----:B------:R-:W-:-:S04]  /*10a0*/  IMAD.HI.U32 R0, R7, R87, RZ ;  /* 0x0000005707007227 */ /* 0x000fc800078e00ff */
[----:B------:R-:W-:Y:S02]  /*10b0*/  IMAD R69, R4, R6, R69 ;  /* 0x0000000604457224 */ /* 0x000fe400078e0245 */
[----:B------:R-:W-:-:S04]  /*10c0*/  IMAD.HI.U32 R6, R7, R89, RZ ;  /* 0x0000005907067227 */ /* 0x000fc800078e00ff */
[----:B------:R-:W-:Y:S02]  /*10d0*/  IMAD.MOV R14, RZ, RZ, -R14 ;  /* 0x000000ffff0e7224 */ /* 0x000fe400078e0a0e */
[----:B------:R-:W-:Y:S02]  /*10e0*/  IMAD R38, R3, 0x40, R8 ;  /* 0x0000004003267824 */ /* 0x000fe400078e0208 */
[----:B------:R-:W-:Y:S02]  /*10f0*/  IMAD.MOV R0, RZ, RZ, -R0 ;  /* 0x000000ffff007224 */ /* 0x000fe400078e0a00 */
[----:B------:R-:W-:Y:S02]  /*1100*/  IMAD.MOV R6, RZ, RZ, -R6 ;  /* 0x000000ffff067224 */ /* 0x000fe400078e0a06 */
[C---:B------:R-:W-:Y:S01]  /*1110*/  IMAD R97, R4.reuse, R14, R97 ;  /* 0x0000000e04617224 */ /* 0x040fe200078e0261 */
[----:B------:R-:W-:Y:S01]  /*1120*/  IABS R14, R38 ;  /* 0x00000026000e7213 */ /* 0x000fe20000000000 */
[----:B------:R-:W-:-:S02]  /*1130*/  IMAD R87, R4, R0, R87 ;  /* 0x0000000004577224 */ /* 0x000fc400078e0257 */
[----:B------:R-:W-:-:S04]  /*1140*/  IMAD.HI.U32 R0, R7, R99, RZ ;  /* 0x0000006307007227 */ /* 0x000fc800078e00ff */
[----:B------:R-:W-:Y:S02]  /*1150*/  IMAD R89, R4, R6, R89 ;  /* 0x0000000604597224 */ /* 0x000fe400078e0259 */
[----:B------:R-:W-:-:S04]  /*1160*/  IMAD.HI.U32 R6, R7, R103, RZ ;  /* 0x0000006707067227 */ /* 0x000fc800078e00ff */
[----:B------:R-:W-:-:S04]  /*1170*/  IMAD.HI.U32 R2, R2, R14, RZ ;  /* 0x0000000e02027227 */ /* 0x000fc800078e00ff */
[----:B------:R-:W-:Y:S02]  /*1180*/  IMAD.MOV R0, RZ, RZ, -R0 ;  /* 0x000000ffff007224 */ /* 0x000fe400078e0a00 */
[----:B------:R-:W-:Y:S02]  /*1190*/  IMAD.MOV R6, RZ, RZ, -R6 ;  /* 0x000000ffff067224 */ /* 0x000fe400078e0a06 */
[----:B------:R-:W-:Y:S02]  /*11a0*/  IMAD.MOV R2, RZ, RZ, -R2 ;  /* 0x000000ffff027224 */ /* 0x000fe400078e0a02 */
[----:B------:R-:W-:Y:S01]  /*11b0*/  IMAD R99, R4, R0, R99 ;  /* 0x0000000004637224 */ /* 0x000fe200078e0263 */
[----:B------:R-:W-:Y:S01]  /*11c0*/  LOP3.LUT R0, R10, 0x3e, R5, 0xfe, !PT ;  /* 0x0000003e0a007812 */ /* 0x000fe200078efe05 */
[----:B------:R-:W-:Y:S02]  /*11d0*/  IMAD R103, R4, R6, R103 ;  /* 0x0000000604677224 */ /* 0x000fe400078e0267 */
[----:B------:R-:W-:Y:S01]  /*11e0*/  IMAD R6, R75, R2, R14 ;  /* 0x000000024b067224 */ /* 0x000fe200078e020e */
[----:B------:R-:W-:Y:S01]  /*11f0*/  IABS R131, R0 ;  /* 0x0000000000837213 */ /* 0x000fe20000000000 */
[----:B------:R-:W-:Y:S01]  /*1200*/  IMAD.HI.U32 R12, R7, R23, RZ ;  /* 0x00000017070c7227 */ /* 0x000fe200078e00ff */
[----:B------:R-:W-:-:S02]  /*1210*/  LOP3.LUT R2, R10, 0x3c, R5, 0xfe, !PT ;  /* 0x0000003c0a027812 */ /* 0x000fc400078efe05 */
[----:B------:R-:W-:Y:S01]  /*1220*/  ISETP.GT.U32.AND P0, PT, R75, R6, PT ;  /* 0x000000064b00720c */ /* 0x000fe20003f04070 */
[----:B------:R-:W-:Y:S01]  /*1230*/  IMAD.HI.U32 R15, R7, R131, RZ ;  /* 0x00000083070f7227 */ /* 0x000fe200078e00ff */
[----:B------:R-:W-:-:S03]  /*1240*/  IABS R129, R2 ;  /* 0x0000000200817213 */ /* 0x000fc60000000000 */
[----:B------:R-:W-:Y:S02]  /*1250*/  IMAD.MOV R15, RZ, RZ, -R15 ;  /* 0x000000ffff0f7224 */ /* 0x000fe400078e0a0f */
[----:B------:R-:W-:Y:S02]  /*1260*/  IMAD.MOV R12, RZ, RZ, -R12 ;  /* 0x000000ffff0c7224 */ /* 0x000fe400078e0a0c */
[C---:B------:R-:W-:Y:S02]  /*1270*/  IMAD R131, R4.reuse, R15, R131 ;  /* 0x0000000f04837224 */ /* 0x040fe400078e0283 */
[----:B------:R-:W-:Y:S02]  /*1280*/  IMAD R23, R4, R12, R23 ;  /* 0x0000000c04177224 */ /* 0x000fe400078e0217 */
[----:B------:R-:W-:Y:S01]  /*1290*/  @!P0 IMAD.IADD R6, R6, 0x1, -R75 ;  /* 0x0000000106068824 */ /* 0x000fe200078e0a4b */
[C---:B------:R-:W-:Y:S01]  /*12a0*/  ISETP.GT.U32.AND P2, PT, R4.reuse, R131, PT ;  /* 0x000000830400720c */ /* 0x040fe20003f44070 */
[--C-:B------:R-:W-:Y:S01]  /*12b0*/  @!P5 IMAD.IADD R9, R9, 0x1, -R4.reuse ;  /* 0x000000010909d824 */ /* 0x100fe200078e0a04 */
[C---:B------:R-:W-:Y:S01]  /*12c0*/  ISETP.GT.U32.AND P5, PT, R4.reuse, R25, PT ;  /* 0x000000190400720c */ /* 0x040fe20003fa4070 */
[--C-:B------:R-:W-:Y:S01]  /*12d0*/  @!P3 IMAD.IADD R13, R13, 0x1, -R4.reuse ;  /* 0x000000010d0db824 */ /* 0x100fe200078e0a04 */
[----:B------:R-:W-:Y:S01]  /*12e0*/  ISETP.GT.U32.AND P0, PT, R75, R6, PT ;  /* 0x000000064b00720c */ /* 0x000fe20003f04070 */
[--C-:B------:R-:W-:Y:S01]  /*12f0*/  @!P4 IMAD.IADD R11, R11, 0x1, -R4.reuse ;  /* 0x000000010b0bc824 */ /* 0x100fe200078e0a04 */
[----:B------:R-:W-:Y:S01]  /*1300*/  ISETP.GT.U32.AND P3, PT, R4, R9, PT ;  /* 0x000000090400720c */ /* 0x000fe20003f64070 */
[----:B------:R-:W-:-:S02]  /*1310*/  @!P6 IMAD.IADD R19, R19, 0x1, -R4 ;  /* 0x000000011313e824 */ /* 0x000fc400078e0a04 */
[----:B------:R-:W-:-:S03]  /*1320*/  IMAD.HI.U32 R12, R7, R33, RZ ;  /* 0x00000021070c7227 */ /* 0x000fc600078e00ff */
[C---:B------:R-:W-:Y:S01]  /*1330*/  ISETP.GT.U32.AND P6, PT, R4.reuse, R19, PT ;  /* 0x000000130400720c */ /* 0x040fe20003fc4070 */
[--C-:B------:R-:W-:Y:S01]  /*1340*/  @!P2 IMAD.IADD R131, R131, 0x1, -R4.reuse ;  /* 0x000000018383a824 */ /* 0x100fe200078e0a04 */
[----:B------:R-:W-:Y:S01]  /*1350*/  ISETP.GT.U32.AND P2, PT, R4, R23, PT ;  /* 0x000000170400720c */ /* 0x000fe20003f44070 */
[--C-:B------:R-:W-:Y:S02]  /*1360*/  @!P5 IMAD.IADD R25, R25, 0x1, -R4.reuse ;  /* 0x000000011919d824 */ /* 0x100fe400078e0a04 */
[----:B------:R-:W-:Y:S01]  /*1370*/  @!P0 IMAD.IADD R6, R6, 0x1, -R75 ;  /* 0x0000000106068824 */ /* 0x000fe200078e0a4b */
[C---:B------:R-:W-:Y:S01]  /*1380*/  ISETP.GT.U32.AND P0, PT, R4.reuse, R17, PT ;  /* 0x000000110400720c */ /* 0x040fe20003f04070 */
[--C-:B------:R-:W-:Y:S01]  /*1390*/  @!P3 IMAD.IADD R9, R9, 0x1, -R4.reuse ;  /* 0x000000010909b824 */ /* 0x100fe200078e0a04 */
[C---:B------:R-:W-:Y:S01]  /*13a0*/  ISETP.GT.U32.AND P4, PT, R4.reuse, R131, PT ;  /* 0x000000830400720c */ /* 0x040fe20003f84070 */
[----:B------:R-:W-:Y:S01]  /*13b0*/  @!P1 IMAD.IADD R21, R21, 0x1, -R4 ;  /* 0x0000000115159824 */ /* 0x000fe200078e0a04 */
[C---:B------:R-:W-:Y:S01]  /*13c0*/  ISETP.GT.U32.AND P1, PT, R4.reuse, R13, PT ;  /* 0x0000000d0400720c */ /* 0x040fe20003f24070 */
[----:B------:R-:W-:Y:S01]  /*13d0*/  IMAD.MOV R12, RZ, RZ, -R12 ;  /* 0x000000ffff0c7224 */ /* 0x000fe200078e0a0c */
[----:B------:R-:W0:Y:S01]  /*13e0*/  LDC.64 R74, c[0x0][0x3a8] ;  /* 0x0000ea00ff4a7b82 */ /* 0x000e220000000a00 */
[--C-:B------:R-:W-:Y:S01]  /*13f0*/  @!P6 IMAD.IADD R19, R19, 0x1, -R4.reuse ;  /* 0x000000011313e824 */ /* 0x100fe200078e0a04 */
[----:B------:R-:W-:Y:S01]  /*1400*/  ISETP.GT.U32.AND P5, PT, R4, R21, PT ;  /* 0x000000150400720c */ /* 0x000fe20003fa4070 */
[----:B------:R-:W-:-:S02]  /*1410*/  @!P2 IMAD.IADD R23, R23, 0x1, -R4 ;  /* 0x000000011717a824 */ /* 0x000fc400078e0a04 */
[C---:B------:R-:W-:Y:S02]  /*1420*/  IMAD R33, R4.reuse, R12, R33 ;  /* 0x0000000c04217224 */ /* 0x040fe400078e0221 */
[--C-:B------:R-:W-:Y:S01]  /*1430*/  @!P0 IMAD.IADD R17, R17, 0x1, -R4.reuse ;  /* 0x0000000111118824 */ /* 0x100fe200078e0a04 */
[C---:B------:R-:W-:Y:S01]  /*1440*/  ISETP.GT.U32.AND P0, PT, R4.reuse, R11, PT ;  /* 0x0000000b0400720c */ /* 0x040fe20003f04070 */
[--C-:B------:R-:W-:Y:S01]  /*1450*/  @!P4 IMAD.IADD R131, R131, 0x1, -R4.reuse ;  /* 0x000000018383c824 */ /* 0x100fe200078e0a04 */
[C---:B------:R-:W-:Y:S01]  /*1460*/  ISETP.GT.U32.AND P3, PT, R4.reuse, R23, PT ;  /* 0x000000170400720c */ /* 0x040fe20003f64070 */
[--C-:B------:R-:W-:Y:S01]  /*1470*/  @!P1 IMAD.IADD R13, R13, 0x1, -R4.reuse ;  /* 0x000000010d0d9824 */ /* 0x100fe200078e0a04 */
[C---:B------:R-:W-:Y:S01]  /*1480*/  ISETP.GT.U32.AND P4, PT, R4.reuse, R25, PT ;  /* 0x000000190400720c */ /* 0x040fe20003f84070 */
[----:B------:R-:W-:Y:S01]  /*1490*/  IMAD.HI.U32 R12, R7, R73, RZ ;  /* 0x00000049070c7227 */ /* 0x000fe200078e00ff */
[C---:B------:R-:W-:Y:S02]  /*14a0*/  ISETP.GT.U32.AND P2, PT, R4.reuse, R17, PT ;  /* 0x000000110400720c */ /* 0x040fe40003f44070 */
[C---:B------:R-:W-:Y:S01]  /*14b0*/  ISETP.GT.U32.AND P6, PT, R4.reuse, R33, PT ;  /* 0x000000210400720c */ /* 0x040fe20003fc4070 */
[----:B------:R-:W-:Y:S01]  /*14c0*/  @!P5 IMAD.IADD R21, R21, 0x1, -R4 ;  /* 0x000000011515d824 */ /* 0x000fe200078e0a04 */
[C---:B------:R-:W-:Y:S01]  /*14d0*/  ISETP.GT.U32.AND P1, PT, R4.reuse, R29, PT ;  /* 0x0000001d0400720c */ /* 0x040fe20003f24070 */
[----:B------:R-:W-:Y:S01]  /*14e0*/  IMAD.MOV R12, RZ, RZ, -R12 ;  /* 0x000000ffff0c7224 */ /* 0x000fe200078e0a0c */
[C---:B------:R-:W-:Y:S01]  /*14f0*/  ISETP.GT.U32.AND P5, PT, R4.reuse, R35, PT ;  /* 0x000000230400720c */ /* 0x040fe20003fa4070 */
[--C-:B------:R-:W-:Y:S01]  /*1500*/  @!P0 IMAD.IADD R11, R11, 0x1, -R4.reuse ;  /* 0x000000010b0b8824 */ /* 0x100fe200078e0a04 */
[C---:B------:R-:W-:Y:S01]  /*1510*/  ISETP.GT.U32.AND P0, PT, R4.reuse, R27, PT ;  /* 0x0000001b0400720c */ /* 0x040fe20003f04070 */
[--C-:B------:R-:W-:Y:S01]  /*1520*/  @!P3 IMAD.IADD R23, R23, 0x1, -R4.reuse ;  /* 0x000000011717b824 */ /* 0x100fe200078e0a04 */
[C---:B------:R-:W-:Y:S01]  /*1530*/  ISETP.GT.U32.AND P3, PT, R4.reuse, R67, PT ;  /* 0x000000430400720c */ /* 0x040fe20003f64070 */
[--C-:B------:R-:W-:Y:S01]  /*1540*/  @!P4 IMAD.IADD R25, R25, 0x1, -R4.reuse ;  /* 0x000000011919c824 */ /* 0x100fe200078e0a04 */
[C---:B------:R-:W-:Y:S01]  /*1550*/  ISETP.GT.U32.AND P4, PT, R4.reuse, R69, PT ;  /* 0x000000450400720c */ /* 0x040fe20003f84070 */
[--C-:B------:R-:W-:Y:S01]  /*1560*/  @!P2 IMAD.IADD R17, R17, 0x1, -R4.reuse ;  /* 0x000000011111a824 */ /* 0x100fe200078e0a04 */
[C---:B------:R-:W-:Y:S01]  /*1570*/  ISETP.GT.U32.AND P2, PT, R4.reuse, R31, PT ;  /* 0x0000001f0400720c */ /* 0x040fe20003f44070 */
[----:B------:R-:W-:Y:S01]  /*1580*/  @!P6 IMAD.IADD R33, R33, 0x1, -R4 ;  /* 0x000000012121e824 */ /* 0x000fe200078e0a04 */
[C---:B------:R-:W-:Y:S01]  /*1590*/  ISETP.GT.U32.AND P6, PT, R4.reuse, R87, PT ;  /* 0x000000570400720c */ /* 0x040fe20003fc4070 */
[----:B------:R-:W-:-:S02]  /*15a0*/  IMAD R73, R4, R12, R73 ;  /* 0x0000000c04497224 */ /* 0x000fc400078e0249 */
[--C-:B------:R-:W-:Y:S02]  /*15b0*/  @!P1 IMAD.IADD R29, R29, 0x1, -R4.reuse ;  /* 0x000000011d1d9824 */ /* 0x100fe400078e0a04 */
        /* <DEDUP_REMOVED lines=8> */
[----:B------:R-:W-:Y:S01]  /*1640*/  IMAD.HI.U32 R12, R7, R95, RZ ;  /* 0x0000005f070c7227 */ /* 0x000fe200078e00ff */
[----:B------:R-:W-:-:S03]  /*1650*/  ISETP.GT.U32.AND P2, PT, R4, R85, PT ;  /* 0x000000550400720c */ /* 0x000fc60003f44070 */
[--C-:B------:R-:W-:Y:S01]  /*1660*/  @!P5 IMAD.IADD R35, R35, 0x1, -R4.reuse ;  /* 0x000000012323d824 */ /* 0x100fe200078e0a04 */
[C---:B------:R-:W-:Y:S01]  /*1670*/  ISETP.GT.U32.AND P5, PT, R4.reuse, R89, PT ;  /* 0x000000590400720c */ /* 0x040fe20003fa4070 */
[--C-:B------:R-:W-:Y:S01]  /*1680*/  @!P0 IMAD.IADD R71, R71, 0x1, -R4.reuse ;  /* 0x0000000147478824 */ /* 0x100fe200078e0a04 */
[C---:B------:R-:W-:Y:S01]  /*1690*/  ISETP.GT.U32.AND P0, PT, R4.reuse, R29, PT ;  /* 0x0000001d0400720c */ /* 0x040fe20003f04070 */
[----:B------:R-:W-:Y:S01]  /*16a0*/  @!P3 IMAD.IADD R93, R93, 0x1, -R4 ;  /* 0x000000015d5db824 */ /* 0x000fe200078e0a04 */
[C---:B------:R-:W-:Y:S01]  /*16b0*/  ISETP.GT.U32.AND P3, PT, R4.reuse, R69, PT ;  /* 0x000000450400720c */ /* 0x040fe20003f64070 */
[----:B------:R-:W-:Y:S02]  /*16c0*/  IMAD.MOV R12, RZ, RZ, -R12 ;  /* 0x000000ffff0c7224 */ /* 0x000fe400078e0a0c */
[----:B------:R-:W-:Y:S01]  /*16d0*/  @!P6 IMAD.IADD R87, R87, 0x1, -R4 ;  /* 0x000000015757e824 */ /* 0x000fe200078e0a04 */
[C---:B------:R-:W-:Y:S01]  /*16e0*/  ISETP.GT.U32.AND P6, PT, R4.reuse, R35, PT ;  /* 0x000000230400720c */ /* 0x040fe20003fc4070 */
[----:B------:R-:W-:-:S02]  /*16f0*/  IMAD R95, R4, R12, R95 ;  /* 0x0000000c045f7224 */ /* 0x000fc400078e025f */
[----:B------:R-:W-:-:S04]  /*1700*/  IMAD.HI.U32 R12, R7, R105, RZ ;  /* 0x00000069070c7227 */ /* 0x000fc800078e00ff */
[----:B------:R-:W-:Y:S01]  /*1710*/  @!P4 IMAD.IADD R27, R27, 0x1, -R4 ;  /* 0x000000011b1bc824 */ /* 0x000fe200078e0a04 */
[----:B------:R-:W-:Y:S01]  /*1720*/  ISETP.GT.U32.AND P4, PT, R4, R87, PT ;  /* 0x000000570400720c */ /* 0x000fe20003f84070 */
[----:B------:R-:W-:-:S04]  /*1730*/  IMAD.HI.U32 R3, R7, R101, RZ ;  /* 0x0000006507037227 */ /* 0x000fc800078e00ff */
[----:B------:R-:W-:Y:S02]  /*1740*/  IMAD.MOV R12, RZ, RZ, -R12 ;  /* 0x000000ffff0c7224 */ /* 0x000fe400078e0a0c */
[--C-:B------:R-:W-:Y:S01]  /*1750*/  @!P1 IMAD.IADD R73, R73, 0x1, -R4.reuse ;  /* 0x0000000149499824 */ /* 0x100fe200078e0a04 */
[C---:B------:R-:W-:Y:S01]  /*1760*/  ISETP.GT.U32.AND P1, PT, R4.reuse, R31, PT ;  /* 0x0000001f0400720c */ /* 0x040fe20003f24070 */
[--C-:B------:R-:W-:Y:S01]  /*1770*/  @!P2 IMAD.IADD R85, R85, 0x1, -R4.reuse ;  /* 0x000000015555a824 */ /* 0x100fe200078e0a04 */
[C---:B------:R-:W-:Y:S01]  /*1780*/  ISETP.GT.U32.AND P2, PT, R4.reuse, R33, PT ;  /* 0x000000210400720c */ /* 0x040fe20003f44070 */
[--C-:B------:R-:W-:Y:S01]  /*1790*/  @!P0 IMAD.IADD R29, R29, 0x1, -R4.reuse ;  /* 0x000000011d1d8824 */ /* 0x100fe200078e0a04 */
[C---:B------:R-:W-:Y:S01]  /*17a0*/  ISETP.GT.U32.AND P0, PT, R4.reuse, R71, PT ;  /* 0x000000470400720c */ /* 0x040fe20003f04070 */
[----:B------:R-:W-:Y:S01]  /*17b0*/  @!P3 IMAD.IADD R69, R69, 0x1, -R4 ;  /* 0x000000014545b824 */ /* 0x000fe200078e0a04 */
[----:B------:R-:W-:Y:S01]  /*17c0*/  ISETP.GT.U32.AND P3, PT, R4, R95, PT ;  /* 0x0000005f0400720c */ /* 0x000fe20003f64070 */
[----:B------:R-:W-:-:S02]  /*17d0*/  IMAD.MOV R3, RZ, RZ, -R3 ;  /* 0x000000ffff037224 */ /* 0x000fc400078e0a03 */
[C---:B------:R-:W-:Y:S02]  /*17e0*/  IMAD R105, R4.reuse, R12, R105 ;  /* 0x0000000c04697224 */ /* 0x040fe400078e0269 */
[----:B------:R-:W-:Y:S01]  /*17f0*/  @!P5 IMAD.IADD R89, R89, 0x1, -R4 ;  /* 0x000000015959d824 */ /* 0x000fe200078e0a04 */
[----:B------:R-:W-:Y:S01]  /*1800*/  ISETP.GT.U32.AND P5, PT, R4, R67, PT ;  /* 0x000000430400720c */ /* 0x000fe20003fa4070 */
[----:B------:R-:W-:-:S04]  /*1810*/  IMAD.HI.U32 R12, R7, R125, RZ ;  /* 0x0000007d070c7227 */ /* 0x000fc800078e00ff */
[----:B------:R-:W-:Y:S01]  /*1820*/  IMAD R101, R4, R3, R101 ;  /* 0x0000000304657224 */ /* 0x000fe200078e0265 */
[----:B------:R-:W-:Y:S01]  /*1830*/  LOP3.LUT R3, R10, 0x3a, R5, 0xfe, !PT ;  /* 0x0000003a0a037812 */ /* 0x000fe200078efe05 */
[----:B------:R-:W-:Y:S02]  /*1840*/  IMAD.MOV R12, RZ, RZ, -R12 ;  /* 0x000000ffff0c7224 */ /* 0x000fe400078e0a0c */
[--C-:B------:R-:W-:Y:S01]  /*1850*/  @!P4 IMAD.IADD R87, R87, 0x1, -R4.reuse ;  /* 0x000000015757c824 */ /* 0x100fe200078e0a04 */
[----:B------:R-:W-:Y:S01]  /*1860*/  IABS R127, R3 ;  /* 0x00000003007f7213 */ /* 0x000fe20000000000 */
[C---:B------:R-:W-:Y:S01]  /*1870*/  IMAD R125, R4.reuse, R12, R125 ;  /* 0x0000000c047d7224 */ /* 0x040fe200078e027d */
        /* <DEDUP_REMOVED lines=9> */
[----:B------:R-:W-:-:S04]  /*1910*/  IMAD.HI.U32 R14, R7, R127, RZ ;  /* 0x0000007f070e7227 */ /* 0x000fc800078e00ff */
[----:B------:R-:W-:Y:S01]  /*1920*/  @!P5 IMAD.IADD R67, R67, 0x1, -R4 ;  /* 0x000000014343d824 */ /* 0x000fe200078e0a04 */
[----:B------:R-:W-:Y:S01]  /*1930*/  ISETP.GT.U32.AND P5, PT, R4, R93, PT ;  /* 0x0000005d0400720c */ /* 0x000fe20003fa4070 */
[----:B------:R-:W-:-:S04]  /*1940*/  IMAD.HI.U32 R10, R7, R123, RZ ;  /* 0x0000007b070a7227 */ /* 0x000fc800078e00ff */
[----:B------:R-:W-:Y:S02]  /*1950*/  IMAD.MOV R14, RZ, RZ, -R14 ;  /* 0x000000ffff0e7224 */ /* 0x000fe400078e0a0e */
[----:B------:R-:W-:Y:S02]  /*1960*/  IMAD.MOV R10, RZ, RZ, -R10 ;  /* 0x000000ffff0a7224 */ /* 0x000fe400078e0a0a */
[C---:B------:R-:W-:Y:S02]  /*1970*/  IMAD R127, R4.reuse, R14, R127 ;  /* 0x0000000e047f7224 */ /* 0x040fe400078e027f */
[--C-:B------:R-:W-:Y:S01]  /*1980*/  @!P4 IMAD.IADD R103, R103, 0x1, -R4.reuse ;  /* 0x000000016767c824 */ /* 0x100fe200078e0a04 */
[----:B------:R-:W1:Y:S01]  /*1990*/  LDC.64 R14, c[0x0][0x3a0] ;  /* 0x0000e800ff0e7b82 */ /* 0x000e620000000a00 */
[C---:B------:R-:W-:Y:S02]  /*19a0*/  IMAD R123, R4.reuse, R10, R123 ;  /* 0x0000000a047b7224 */ /* 0x040fe400078e027b */
[--C-:B------:R-:W-:Y:S01]  /*19b0*/  @!P1 IMAD.IADD R73, R73, 0x1, -R4.reuse ;  /* 0x0000000149499824 */ /* 0x100fe200078e0a04 */
[C---:B------:R-:W-:Y:S01]  /*19c0*/  ISETP.GT.U32.AND P1, PT, R4.reuse, R99, PT ;  /* 0x000000630400720c */ /* 0x040fe20003f24070 */
[--C-:B------:R-:W-:Y:S01]  /*19d0*/  @!P2 IMAD.IADD R85, R85, 0x1, -R4.reuse ;  /* 0x000000015555a824 */ /* 0x100fe200078e0a04 */
[C---:B------:R-:W-:Y:S01]  /*19e0*/  ISETP.GT.U32.AND P2, PT, R4.reuse, R101, PT ;  /* 0x000000650400720c */ /* 0x040fe20003f44070 */
[----:B------:R-:W-:Y:S01]  /*19f0*/  IMAD.HI.U32 R7, R7, R129, RZ ;  /* 0x0000008107077227 */ /* 0x000fe200078e00ff */
[----:B------:R-:W2:Y:S03]  /*1a00*/  LDS R10, [UR9] ;  /* 0x00000009ff0a7984 */ /* 0x000ea60008000800 */
[--C-:B------:R-:W-:Y:S01]  /*1a10*/  @!P0 IMAD.IADD R97, R97, 0x1, -R4.reuse ;  /* 0x0000000161618824 */ /* 0x100fe200078e0a04 */
[C---:B------:R-:W-:Y:S01]  /*1a20*/  ISETP.GT.U32.AND P0, PT, R4.reuse, R127, PT ;  /* 0x0000007f0400720c */ /* 0x040fe20003f04070 */
[--C-:B------:R-:W-:Y:S01]  /*1a30*/  @!P3 IMAD.IADD R125, R125, 0x1, -R4.reuse ;  /* 0x000000017d7db824 */ /* 0x100fe200078e0a04 */
[C---:B------:R-:W-:Y:S01]  /*1a40*/  ISETP.GT.U32.AND P3, PT, R4.reuse, R103, PT ;  /* 0x000000670400720c */ /* 0x040fe20003f64070 */
[--C-:B------:R-:W-:Y:S01]  /*1a50*/  @!P5 IMAD.IADD R93, R93, 0x1, -R4.reuse ;  /* 0x000000015d5dd824 */ /* 0x100fe200078e0a04 */
[C---:B------:R-:W-:Y:S01]  /*1a60*/  ISETP.GT.U32.AND P5, PT, R4.reuse, R123, PT ;  /* 0x0000007b0400720c */ /* 0x040fe20003fa4070 */
[----:B------:R-:W-:Y:S01]  /*1a70*/  IMAD.MOV R7, RZ, RZ, -R7 ;  /* 0x000000ffff077224 */ /* 0x000fe200078e0a07 */
[----:B------:R-:W-:Y:S01]  /*1a80*/  ISETP.GT.U32.AND P4, PT, R4, R97, PT ;  /* 0x000000610400720c */ /* 0x000fe20003f84070 */
[----:B------:R-:W-:-:S02]  /*1a90*/  @!P1 IMAD.IADD R99, R99, 0x1, -R4 ;  /* 0x0000000163639824 */ /* 0x000fc400078e0a04 */
[C---:B------:R-:W-:Y:S02]  /*1aa0*/  IMAD R129, R4.reuse, R7, R129 ;  /* 0x0000000704817224 */ /* 0x040fe400078e0281 */
[--C-:B------:R-:W-:Y:S01]  /*1ab0*/  @!P2 IMAD.IADD R101, R101, 0x1, -R4.reuse ;  /* 0x000000016565a824 */ /* 0x100fe200078e0a04 */
[C---:B------:R-:W-:Y:S01]  /*1ac0*/  ISETP.GT.U32.AND P2, PT, R4.reuse, R95, PT ;  /* 0x0000005f0400720c */ /* 0x040fe20003f44070 */
[--C-:B------:R-:W-:Y:S01]  /*1ad0*/  @!P0 IMAD.IADD R127, R127, 0x1, -R4.reuse ;  /* 0x000000017f7f8824 */ /* 0x100fe200078e0a04 */
[----:B------:R-:W-:Y:S01]  /*1ae0*/  ISETP.GT.U32.AND P1, PT, R4, R129, PT ;  /* 0x000000810400720c */ /* 0x000fe20003f24070 */
[--C-:B------:R-:W-:Y:S01]  /*1af0*/  @!P3 IMAD.IADD R103, R103, 0x1, -R4.reuse ;  /* 0x000000016767b824 */ /* 0x100fe200078e0a04 */
[----:B------:R-:W-:Y:S01]  /*1b00*/  ISETP.GE.AND P0, PT, R38, RZ, PT ;  /* 0x000000ff2600720c */ /* 0x000fe20003f06270 */
[--C-:B------:R-:W-:Y:S01]  /*1b10*/  @!P5 IMAD.IADD R123, R123, 0x1, -R4.reuse ;  /* 0x000000017b7bd824 */ /* 0x100fe200078e0a04 */
[----:B------:R-:W-:Y:S01]  /*1b20*/  ISETP.NE.AND P3, PT, R90, RZ, PT ;  /* 0x000000ff5a00720c */ /* 0x000fe20003f65270 */
[--C-:B------:R-:W-:Y:S01]  /*1b30*/  @!P4 IMAD.IADD R97, R97, 0x1, -R4.reuse ;  /* 0x000000016161c824 */ /* 0x100fe200078e0a04 */
[C---:B------:R-:W-:Y:S01]  /*1b40*/  ISETP.GT.U32.AND P5, PT, R4.reuse, R101, PT ;  /* 0x000000650400720c */ /* 0x040fe20003fa4070 */
[--C-:B------:R-:W-:Y:S01]  /*1b50*/  @!P6 IMAD.IADD R35, R35, 0x1, -R4.reuse ;  /* 0x000000012323e824 */ /* 0x100fe200078e0a04 */
[C---:B------:R-:W-:Y:S01]  /*1b60*/  ISETP.GT.U32.AND P4, PT, R4.reuse, R125, PT ;  /* 0x0000007d0400720c */ /* 0x040fe20003f84070 */
[----:B0-----:R-:W-:Y:S01]  /*1b70*/  IMAD R77, R5, R74, RZ ;  /* 0x0000004a054d7224 */ /* 0x001fe200078e02ff */
[C---:B------:R-:W-:Y:S01]  /*1b80*/  ISETP.GT.U32.AND P6, PT, R4.reuse, R89, PT ;  /* 0x000000590400720c */ /* 0x040fe20003fc4070 */
[--C-:B------:R-:W-:Y:S01]  /*1b90*/  @!P2 IMAD.IADD R95, R95, 0x1, -R4.reuse ;  /* 0x000000015f5fa824 */ /* 0x100fe200078e0a04 */
[----:B------:R-:W-:Y:S01]  /*1ba0*/  ISETP.GT.U32.AND P2, PT, R4, R123, PT ;  /* 0x0000007b0400720c */ /* 0x000fe20003f44070 */
[----:B------:R-:W-:-:S02]  /*1bb0*/  @!P1 IMAD.IADD R129, R129, 0x1, -R4 ;  /* 0x0000000181819824 */ /* 0x000fc400078e0a04 */
[----:B------:R-:W-:Y:S01]  /*1bc0*/  @!P0 IMAD.MOV R6, RZ, RZ, -R6 ;  /* 0x000000ffff068224 */ /* 0x000fe200078e0a06 */
[----:B------:R-:W-:Y:S01]  /*1bd0*/  ISETP.GE.AND P0, PT, R62, RZ, PT ;  /* 0x000000ff3e00720c */ /* 0x000fe20003f06270 */
[----:B------:R-:W-:Y:S01]  /*1be0*/  IMAD.MOV.U32 R111, RZ, RZ, R95 ;  /* 0x000000ffff6f7224 */ /* 0x000fe200078e005f */
[----:B------:R-:W-:Y:S01]  /*1bf0*/  @!P3 LOP3.LUT R6, RZ, R90, RZ, 0x33, !PT ;  /* 0x0000005aff06b212 */ /* 0x000fe200078e33ff */
[--C-:B------:R-:W-:Y:S01]  /*1c00*/  @!P5 IMAD.IADD R101, R101, 0x1, -R4.reuse ;  /* 0x000000016565d824 */ /* 0x100fe200078e0a04 */
[----:B------:R-:W-:Y:S01]  /*1c10*/  ISETP.GE.AND P3, PT, R65, RZ, PT ;  /* 0x000000ff4100720c */ /* 0x000fe20003f66270 */
[--C-:B------:R-:W-:Y:S01]  /*1c20*/  @!P4 IMAD.IADD R125, R125, 0x1, -R4.reuse ;  /* 0x000000017d7dc824 */ /* 0x100fe200078e0a04 */
[C---:B------:R-:W-:Y:S01]  /*1c30*/  ISETP.GT.U32.AND P5, PT, R4.reuse, R129, PT ;  /* 0x000000810400720c */ /* 0x040fe20003fa4070 */
[--C-:B------:R-:W-:Y:S01]  /*1c40*/  @!P6 IMAD.IADD R89, R89, 0x1, -R4.reuse ;  /* 0x000000015959e824 */ /* 0x100fe200078e0a04 */
[----:B------:R-:W-:Y:S01]  /*1c50*/  ISETP.GE.AND P4, PT, R61, RZ, PT ;  /* 0x000000ff3d00720c */ /* 0x000fe20003f86270 */
[--C-:B------:R-:W-:Y:S01]  /*1c60*/  @!P2 IMAD.IADD R123, R123, 0x1, -R4.reuse ;  /* 0x000000017b7ba824 */ /* 0x100fe200078e0a04 */
[----:B------:R-:W-:Y:S01]  /*1c70*/  ISETP.GE.AND P2, PT, R63, RZ, PT ;  /* 0x000000ff3f00720c */ /* 0x000fe20003f46270 */
[----:B------:R-:W-:Y:S01]  /*1c80*/  IMAD.MOV.U32 R107, RZ, RZ, R89 ;  /* 0x000000ffff6b7224 */ /* 0x000fe200078e0059 */
[----:B------:R-:W-:Y:S01]  /*1c90*/  ISETP.GT.U32.AND P6, PT, R4, R105, PT ;  /* 0x000000690400720c */ /* 0x000fe20003fc4070 */
[----:B------:R-:W-:Y:S01]  /*1ca0*/  @!P0 IMAD.MOV R17, RZ, RZ, -R17 ;  /* 0x000000ffff118224 */ /* 0x000fe200078e0a11 */
[----:B------:R-:W-:Y:S01]  /*1cb0*/  ISETP.GE.AND P0, PT, R57, RZ, PT ;  /* 0x000000ff3900720c */ /* 0x000fe20003f06270 */
[----:B------:R-:W-:Y:S01]  /*1cc0*/  IMAD.MOV.U32 R109, RZ, RZ, R93 ;  /* 0x000000ffff6d7224 */ /* 0x000fe200078e005d */
[----:B--2---:R-:W-:Y:S01]  /*1cd0*/  R2UR UR8, R10 ;  /* 0x000000000a0872ca */ /* 0x004fe200000e0000 */
[----:B------:R-:W-:Y:S01]  /*1ce0*/  @!P3 IMAD.MOV R9, RZ, RZ, -R9 ;  /* 0x000000ffff09b224 */ /* 0x000fe200078e0a09 */
[----:B------:R-:W-:Y:S01]  /*1cf0*/  ISETP.GE.AND P3, PT, R59, RZ, PT ;  /* 0x000000ff3b00720c */ /* 0x000fe20003f66270 */
[--C-:B------:R-:W-:Y:S01]  /*1d00*/  @!P5 IMAD.IADD R129, R129, 0x1, -R4.reuse ;  /* 0x000000018181d824 */ /* 0x100fe200078e0a04 */
[----:B------:R-:W-:Y:S01]  /*1d10*/  ISETP.GE.AND P5, PT, R60, RZ, PT ;  /* 0x000000ff3c00720c */ /* 0x000fe20003fa6270 */
[----:B------:R-:W-:Y:S01]  /*1d20*/  @!P4 IMAD.MOV R19, RZ, RZ, -R19 ;  /* 0x000000ffff13c224 */ /* 0x000fe200078e0a13 */
[----:B------:R-:W-:Y:S01]  /*1d30*/  ISETP.GE.AND P4, PT, R56, RZ, PT ;  /* 0x000000ff3800720c */ /* 0x000fe20003f86270 */
[----:B------:R-:W-:Y:S01]  /*1d40*/  @!P2 IMAD.MOV R13, RZ, RZ, -R13 ;  /* 0x000000ffff0da224 */ /* 0x000fe200078e0a0d */
[----:B------:R-:W-:Y:S01]  /*1d50*/  ISETP.GE.AND P2, PT, R58, RZ, PT ;  /* 0x000000ff3a00720c */ /* 0x000fe20003f46270 */
[--C-:B------:R-:W-:Y:S01]  /*1d60*/  @!P6 IMAD.IADD R105, R105, 0x1, -R4.reuse ;  /* 0x000000016969e824 */ /* 0x100fe200078e0a04 */
[----:B------:R-:W-:Y:S01]  /*1d70*/  ISETP.GT.U32.AND P6, PT, R4, R99, PT ;  /* 0x000000630400720c */ /* 0x000fe20003fc4070 */
[----:B------:R-:W-:Y:S01]  /*1d80*/  @!P0 IMAD.MOV R27, RZ, RZ, -R27 ;  /* 0x000000ffff1b8224 */ /* 0x000fe200078e0a1b */
[----:B------:R-:W-:Y:S01]  /*1d90*/  ISETP.GE.AND P0, PT, R52, RZ, PT ;  /* 0x000000ff3400720c */ /* 0x000fe20003f06270 */
[----:B------:R-:W-:Y:S01]  /*1da0*/  IMAD R79, R74, 0x2, R77 ;  /* 0x000000024a4f7824 */ /* 0x000fe200078e024d */
[----:B------:R-:W-:Y:S01]  /*1db0*/  ISETP.GT.U32.AND P1, PT, R4, R105, PT ;  /* 0x000000690400720c */ /* 0x000fe20003f24070 */
[----:B------:R-:W-:Y:S01]  /*1dc0*/  @!P3 IMAD.MOV R23, RZ, RZ, -R23 ;  /* 0x000000ffff17b224 */ /* 0x000fe200078e0a17 */
[----:B------:R-:W-:Y:S01]  /*1dd0*/  ISETP.GE.AND P3, PT, R54, RZ, PT ;  /* 0x000000ff3600720c */ /* 0x000fe20003f66270 */
[----:B------:R-:W-:Y:S01]  /*1de0*/  @!P5 IMAD.MOV R21, RZ, RZ, -R21 ;  /* 0x000000ffff15d224 */ /* 0x000fe200078e0a15 */
[----:B------:R-:W-:Y:S01]  /*1df0*/  ISETP.GE.AND P5, PT, R55, RZ, PT ;  /* 0x000000ff3700720c */ /* 0x000fe20003fa6270 */
[----:B------:R-:W-:Y:S01]  /*1e00*/  @!P4 IMAD.MOV R29, RZ, RZ, -R29 ;  /* 0x000000ffff1dc224 */ /* 0x000fe200078e0a1d */
[----:B------:R-:W-:Y:S01]  /*1e10*/  ISETP.GE.AND P4, PT, R51, RZ, PT ;  /* 0x000000ff3300720c */ /* 0x000fe20003f86270 */
[----:B------:R-:W-:Y:S01]  /*1e20*/  @!P2 IMAD.MOV R25, RZ, RZ, -R25 ;  /* 0x000000ffff19a224 */ /* 0x000fe200078e0a19 */
[----:B------:R-:W-:Y:S01]  /*1e30*/  ISETP.GE.AND P2, PT, R53, RZ, PT ;  /* 0x000000ff3500720c */ /* 0x000fe20003f46270 */
[----:B------:R-:W-:Y:S01]  /*1e40*/  @!P6 IMAD.IADD R99, R99, 0x1, -R4 ;  /* 0x000000016363e824 */ /* 0x000fe200078e0a04 */
[----:B------:R-:W-:Y:S01]  /*1e50*/  ISETP.GT.U32.AND P6, PT, R4, R127, PT ;  /* 0x0000007f0400720c */ /* 0x000fe20003fc4070 */
[----:B------:R-:W-:Y:S01]  /*1e60*/  @!P0 IMAD.MOV R67, RZ, RZ, -R67 ;  /* 0x000000ffff438224 */ /* 0x000fe200078e0a43 */
[----:B------:R-:W-:Y:S01]  /*1e70*/  ISETP.GE.AND P0, PT, R47, RZ, PT ;  /* 0x000000ff2f00720c */ /* 0x000fe20003f06270 */
[----:B------:R-:W-:-:S02]  /*1e80*/  IMAD R81, R74, 0x2, R79 ;  /* 0x000000024a517824 */ /* 0x000fc400078e024f */
        /* <DEDUP_REMOVED lines=8> */
[--C-:B------:R-:W-:Y:S01]  /*1f10*/  @!P6 IMAD.IADD R127, R127, 0x1, -R4.reuse ;  /* 0x000000017f7fe824 */ /* 0x100fe200078e0a04 */
[----:B------:R-:W-:Y:S01]  /*1f20*/  ISETP.GE.AND P6, PT, R64, RZ, PT ;  /* 0x000000ff4000720c */ /* 0x000fe20003fc6270 */
[----:B------:R-:W-:Y:S01]  /*1f30*/  @!P1 IMAD.IADD R105, R105, 0x1, -R4 ;  /* 0x0000000169699824 */ /* 0x000fe200078e0a04 */
[----:B------:R-:W-:Y:S01]  /*1f40*/  ISETP.NE.AND P1, PT, R91, RZ, PT ;  /* 0x000000ff5b00720c */ /* 0x000fe20003f25270 */
        /* <DEDUP_REMOVED lines=9> */
[----:B------:R-:W-:Y:S01]  /*1fe0*/  IMAD.MOV.U32 R113, RZ, RZ, R97 ;  /* 0x000000ffff717224 */ /* 0x000fe200078e0061 */
[C---:B------:R-:W-:Y:S01]  /*1ff0*/  SEL R106, R118.reuse, R107, !P1 ;  /* 0x0000006b766a7207 */ /* 0x040fe20004800000 */
[----:B------:R-:W-:Y:S01]  /*2000*/  IMAD.MOV.U32 R117, RZ, RZ, R101 ;  /* 0x000000ffff757224 */ /* 0x000fe200078e0065 */
[C---:B------:R-:W-:Y:S01]  /*2010*/  SEL R10, R118.reuse, R9, !P1 ;  /* 0x00000009760a7207 */ /* 0x040fe20004800000 */
[----:B------:R-:W-:Y:S01]  /*2020*/  IMAD.MOV.U32 R121, RZ, RZ, R105 ;  /* 0x000000ffff797224 */ /* 0x000fe200078e0069 */
[----:B------:R-:W-:Y:S01]  /*2030*/  SEL R89, R118, R13, !P1 ;  /* 0x0000000d76597207 */ /* 0x000fe20004800000 */
[----:B------:R-:W-:Y:S01]  /*2040*/  @!P3 IMAD.MOV R111, RZ, RZ, -R111 ;  /* 0x000000ffff6fb224 */ /* 0x000fe200078e0a6f */
[----:B------:R-:W-:Y:S01]  /*2050*/  ISETP.GE.AND P3, PT, R39, RZ, PT ;  /* 0x000000ff2700720c */ /* 0x000fe20003f66270 */
[----:B------:R-:W-:Y:S01]  /*2060*/  @!P5 IMAD.MOV R109, RZ, RZ, -R109 ;  /* 0x000000ffff6dd224 */ /* 0x000fe200078e0a6d */
[----:B------:R-:W-:Y:S01]  /*2070*/  ISETP.GE.AND P5, PT, R40, RZ, PT ;  /* 0x000000ff2800720c */ /* 0x000fe20003fa6270 */
[----:B------:R-:W-:Y:S01]  /*2080*/  IMAD R189, R74, 0x2, R83 ;  /* 0x000000024abd7824 */ /* 0x000fe200078e0253 */
[C---:B------:R-:W-:Y:S01]  /*2090*/  SEL R108, R118.reuse, R111, !P1 ;  /* 0x0000006f766c7207 */ /* 0x040fe20004800000 */
[----:B------:R-:W-:Y:S01]  /*20a0*/  IMAD.MOV.U32 R119, RZ, RZ, R103 ;  /* 0x000000ffff777224 */ /* 0x000fe200078e0067 */
[----:B------:R-:W-:Y:S01]  /*20b0*/  SEL R107, R118, R109, !P1 ;  /* 0x0000006d766b7207 */ /* 0x000fe20004800000 */
        /* <DEDUP_REMOVED lines=10> */
[----:B------:R-:W-:Y:S01]  /*2160*/  IMAD R191, R74, 0x2, R189 ;  /* 0x000000024abf7824 */ /* 0x000fe200078e02bd */
[----:B------:R-:W-:Y:S01]  /*2170*/  SEL R109, R118, R113, !P1 ;  /* 0x00000071766d7207 */ /* 0x000fe20004800000 */
[----:B------:R-:W-:Y:S01]  /*2180*/  @!P5 IMAD.MOV R119, RZ, RZ, -R119 ;  /* 0x000000ffff77d224 */ /* 0x000fe200078e0a77 */
[----:B------:R-:W-:Y:S01]  /*2190*/  ISETP.GE.AND P5, PT, R0, RZ, PT ;  /* 0x000000ff0000720c */ /* 0x000fe20003fa6270 */
[----:B------:R-:W-:Y:S01]  /*21a0*/  IMAD.SHL.U32 R7, R148, 0x200000, RZ ;  /* 0x0020000094077824 */ /* 0x000fe200078e00ff */
[----:B------:R-:W-:Y:S01]  /*21b0*/  SEL R111, R118, R117, !P1 ;  /* 0x00000075766f7207 */ /* 0x000fe20004800000 */
[----:B------:R-:W-:Y:S01]  /*21c0*/  IMAD R193, R74, 0x2, R191 ;  /* 0x000000024ac17824 */ /* 0x000fe200078e02bf */
[----:B------:R-:W-:Y:S01]  /*21d0*/  SEL R88, R118, R11, !P1 ;  /* 0x0000000b76587207 */ /* 0x000fe20004800000 */
[----:B------:R-:W-:Y:S01]  /*21e0*/  IMAD.MOV.U32 R115, RZ, RZ, R99 ;  /* 0x000000ffff737224 */ /* 0x000fe200078e0063 */
[----:B------:R-:W-:Y:S01]  /*21f0*/  LOP3.LUT R7, R7, 0x600000, RZ, 0xc0, !PT ;  /* 0x0060000007077812 */ /* 0x000fe200078ec0ff */
[----:B------:R-:W-:Y:S01]  /*2200*/  IMAD R195, R74, 0x2, R193 ;  /* 0x000000024ac37824 */ /* 0x000fe200078e02c1 */
[----:B------:R-:W-:Y:S01]  /*2210*/  SEL R90, R118, R17, !P1 ;  /* 0x00000011765a7207 */ /* 0x000fe20004800000 */
[----:B-1----:R-:W-:Y:S01]  /*2220*/  VIADD R4, R14, 0x3f ;  /* 0x0000003f0e047836 */ /* 0x002fe20000000000 */
[----:B------:R-:W-:Y:S01]  /*2230*/  R2UR UR10, R7 ;  /* 0x00000000070a72ca */ /* 0x000fe200000e0000 */
[----:B------:R-:W-:Y:S01]  /*2240*/  @!P0 IMAD.MOV R115, RZ, RZ, -R115 ;  /* 0x000000ffff738224 */ /* 0x000fe200078e0a73 */
[----:B------:R-:W-:Y:S01]  /*2250*/  LOP3.LUT R7, R5, 0x18, RZ, 0xfc, !PT ;  /* 0x0000001805077812 */ /* 0x000fe200078efcff */
[----:B------:R-:W-:Y:S01]  /*2260*/  IMAD R197, R74, 0x2, R195 ;  /* 0x000000024ac57824 */ /* 0x000fe200078e02c3 */
[----:B------:R-:W-:Y:S01]  /*2270*/  ISETP.GT.AND P0, PT, R4, 0x3f, PT ;  /* 0x0000003f0400780c */ /* 0x000fe20003f04270 */
[----:B------:R-:W-:Y:S01]  /*2280*/  @!P2 IMAD.MOV R123, RZ, RZ, -R123 ;  /* 0x000000ffff7ba224 */ /* 0x000fe200078e0a7b */
[C---:B------:R-:W-:Y:S01]  /*2290*/  SEL R110, R118.reuse, R115, !P1 ;  /* 0x00000073766e7207 */ /* 0x040fe20004800000 */
[----:B------:R-:W-:Y:S01]  /*22a0*/  @!P6 IMAD.MOV R125, RZ, RZ, -R125 ;  /* 0x000000ffff7de224 */ /* 0x000fe200078e0a7d */
[C---:B------:R-:W-:Y:S01]  /*22b0*/  SEL R91, R118.reuse, R19, !P1 ;  /* 0x00000013765b7207 */ /* 0x040fe20004800000 */
[----:B------:R-:W-:Y:S01]  /*22c0*/  @!P4 IMAD.MOV R127, RZ, RZ, -R127 ;  /* 0x000000ffff7fc224 */ /* 0x000fe200078e0a7f */
[C---:B------:R-:W-:Y:S01]  /*22d0*/  SEL R92, R118.reuse, R21, !P1 ;  /* 0x00000015765c7207 */ /* 0x040fe20004800000 */
[----:B------:R-:W-:Y:S01]  /*22e0*/  @!P3 IMAD.MOV R129, RZ, RZ, -R129 ;  /* 0x000000ffff81b224 */ /* 0x000fe200078e0a81 */
[C---:B------:R-:W-:Y:S01]  /*22f0*/  SEL R93, R118.reuse, R23, !P1 ;  /* 0x00000017765d7207 */ /* 0x040fe20004800000 */
[----:B------:R-:W-:Y:S01]  /*2300*/  @!P5 IMAD.MOV R131, RZ, RZ, -R131 ;  /* 0x000000ffff83d224 */ /* 0x000fe200078e0a83 */
[----:B------:R-:W-:Y:S01]  /*2310*/  SEL R94, R118, R25, !P1 ;  /* 0x00000019765e7207 */ /* 0x000fe20004800000 */
[----:B------:R-:W-:Y:S01]  /*2320*/  IMAD R199, R74, 0x2, R197 ;  /* 0x000000024ac77824 */ /* 0x000fe200078e02c5 */
[----:B------:R-:W-:Y:S01]  /*2330*/  SEL R95, R118, R27, !P1 ;  /* 0x0000001b765f7207 */ /* 0x000fe20004800000 */
[----:B------:R-:W-:Y:S01]  /*2340*/  IMAD R6, R6, R15, RZ ;  /* 0x0000000f06067224 */ /* 0x000fe200078e02ff */
[----:B------:R-:W-:Y:S01]  /*2350*/  SEL R96, R118, R29, !P1 ;  /* 0x0000001d76607207 */ /* 0x000fe20004800000 */
[----:B------:R-:W-:Y:S01]  /*2360*/  IMAD R201, R74, 0x2, R199 ;  /* 0x000000024ac97824 */ /* 0x000fe200078e02c7 */
[C---:B------:R-:W-:Y:S01]  /*2370*/  SEL R97, R118.reuse, R31, !P1 ;  /* 0x0000001f76617207 */ /* 0x040fe20004800000 */
[----:B------:R-:W-:Y:S01]  /*2380*/  UIADD3 UR10, UPT, UPT, UR8, UR10, URZ ;  /* 0x0000000a080a7290 */ /* 0x000fe2000fffe0ff */
[----:B------:R-:W-:-:S02]  /*2390*/  SEL R98, R118, R33, !P1 ;  /* 0x0000002176627207 */ /* 0x000fc40004800000 */
[C---:B------:R-:W-:Y:S02]  /*23a0*/  SEL R99, R118.reuse, R35, !P1 ;  /* 0x0000002376637207 */ /* 0x040fe40004800000 */
[C---:B------:R-:W-:Y:S02]  /*23b0*/  SEL R100, R118.reuse, R67, !P1 ;  /* 0x0000004376647207 */ /* 0x040fe40004800000 */
[C---:B------:R-:W-:Y:S02]  /*23c0*/  SEL R101, R118.reuse, R69, !P1 ;  /* 0x0000004576657207 */ /* 0x040fe40004800000 */
[C---:B------:R-:W-:Y:S02]  /*23d0*/  SEL R102, R118.reuse, R71, !P1 ;  /* 0x0000004776667207 */ /* 0x040fe40004800000 */
[C---:B------:R-:W-:Y:S02]  /*23e0*/  SEL R103, R118.reuse, R73, !P1 ;  /* 0x0000004976677207 */ /* 0x040fe40004800000 */
        /* <DEDUP_REMOVED lines=8> */
[----:B------:R-:W-:Y:S01]  /*2470*/  SEL R118, R118, R131, !P1 ;  /* 0x0000008376767207 */ /* 0x000fe20004800000 */
[----:B------:R-:W-:Y:S01]  /*2480*/  BAR.SYNC.DEFER_BLOCKING 0x0 ;  /* 0x0000000000007b1d */ /* 0x000fe20000010000 */
[----:B------:R-:W-:Y:S02]  /*2490*/  ISETP.LT.AND P3, PT, R7, R14, P0 ;  /* 0x0000000e0700720c */ /* 0x000fe40000761270 */
[----:B------:R-:W-:-:S03]  /*24a0*/  LOP3.LUT P1, RZ, R66, 0x7f, RZ, 0xc0, !PT ;  /* 0x0000007f42ff7812 */ /* 0x000fc6000782c0ff */
[----:B---3--:R-:W-:Y:S10]  /*24b0*/  BRA.U UP0, `(.L_x_5) ;  /* 0x0000000100187547 */ /* 0x008ff4000b800000 */
[----:B------:R-:W-:Y:S01]  /*24c0*/  ELECT P2, URZ, PT ;  /* 0x0000000000ff782f */ /* 0x000fe20003840000 */
[----:B------:R-:W-:Y:S01]  /*24d0*/  IMAD.MOV.U32 R7, RZ, RZ, 0x1 ;  /* 0x00000001ff077424 */ /* 0x000fe200078e00ff */
[----:B------:R-:W-:Y:S01]  /*24e0*/  UMOV UR5, 0x40 ;  /* 0x0000004000057882 */ /* 0x000fe20000000000 */
[----:B------:R-:W-:Y:S01]  /*24f0*/  UVIRTCOUNT.DEALLOC.SMPOOL 0x80 ;  /* 0x000000800000784c */ /* 0x000fe20000000000 */
[----:B------:R-:W-:-:S09]  /*2500*/  ULEA UR5, UR4, UR5, 0x18 ;  /* 0x0000000504057291 */ /* 0x000fd2000f8ec0ff */
[----:B------:R0:W-:Y:S03]  /*2510*/  @P2 STS.U8 [UR5], R7 ;  /* 0x00000007ff002988 */ /* 0x0001e60008000005 */
.L_x_5:
[----:B------:R-:W-:Y:S01]  /*2520*/  STTM.16dp32bit_t0_t15.x32 tmem[UR10], RZ ;  /* 0x000000ff000079ed */ /* 0x000fe20008a8000a */
[----:B------:R-:W-:Y:S01]  /*2530*/  STTM.16dp32bit_t16_t31.x32 tmem[UR10+0x20], RZ ;  /* 0x000020ff000079ed */ /* 0x000fe20008aa000a */
[----:B------:R-:W1:Y:S02]  /*2540*/  FENCE.VIEW.ASYNC.T ;  /* 0x00000000000073c6 */ /* 0x000e640000000200 */
[----:B-1----:R-:W-:Y:S01]  /*2550*/  VOTEU.ALL UP1, P1 ;  /* 0x0000000000ff7886 */ /* 0x002fe20000820000 */
[----:B------:R-:W-:Y:S01]  /*2560*/  VOTEU.ALL UP2, P1 ;  /* 0x0000000000ff7886 */ /* 0x000fe20000840000 */
[----:B------:R-:W-:Y:S01]  /*2570*/  IMAD R203, R74, 0x2, R201 ;  /* 0x000000024acb7824 */ /* 0x000fe200078e02c9 */
[----:B------:R-:W-:Y:S01]  /*2580*/  ISETP.LT.AND P2, PT, R229, R14, P0 ;  /* 0x0000000ee500720c */ /* 0x000fe20000741270 */
[----:B------:R-:W-:Y:S01]  /*2590*/  IMAD.SHL.U32 R186, R6, 0x2, RZ ;  /* 0x0000000206ba7824 */ /* 0x000fe200078e00ff */
[----:B------:R-:W-:-:S04]  /*25a0*/  @!UP1 UIADD3 UR4, UPT, UPT, -UR6, 0x100000, URZ ;  /* 0x0010000006049890 */ /* 0x000fc8000fffe1ff */
[----:B------:R-:W-:Y:S02]  /*25b0*/  @!UP1 USHF.L.U32 UR5, UR4, 0xb, URZ ;  /* 0x0000000b04059899 */ /* 0x000fe400080006ff */
[----:B------:R-:W-:Y:S01]  /*25c0*/  @!UP1 USHF.L.U32 UR4, UR4, 0x1, URZ ;  /* 0x0000000104049899 */ /* 0x000fe200080006ff */
[----:B------:R-:W-:Y:S01]  /*25d0*/  BAR.SYNC.DEFER_BLOCKING 0x0 ;  /* 0x0000000000007b1d */ /* 0x000fe20000010000 */
[----:B------:R-:W-:Y:S01]  /*25e0*/  IMAD R9, R74, 0x2, R203 ;  /* 0x000000024a097824 */ /* 0x000fe200078e02cb */
[----:B------:R-:W-:Y:S02]  /*25f0*/  ISETP.LT.AND P4, PT, R227, R14, P0 ;  /* 0x0000000ee300720c */ /* 0x000fe40000781270 */
[----:B------:R-:W-:Y:S01]  /*2600*/  IADD3 R86, P5, PT, R186, UR12, RZ ;  /* 0x0000000cba567c10 */ /* 0x000fe2000ffbe0ff */
[----:B------:R-:W-:-:S03]  /*2610*/  IMAD R11, R74, 0x2, R9 ;  /* 0x000000024a0b7824 */ /* 0x000fc600078e0209 */
[----:B------:R-:W-:Y:S01]  /*2620*/  LEA.HI.X.SX32 R24, R6, UR13, 0x1, P5 ;  /* 0x0000000d06187c11 */ /* 0x000fe2000a8f0eff */
[----:B------:R-:W-:Y:S01]  /*2630*/  IMAD R25, R74, 0x2, R11 ;  /* 0x000000024a197824 */ /* 0x000fe200078e020b */
[----:B------:R-:W-:-:S03]  /*2640*/  LEA R12, P5, R189, R86, 0x1 ;  /* 0x00000056bd0c7211 */ /* 0x000fc600078a08ff */
[C---:B------:R-:W-:Y:S01]  /*2650*/  IMAD R27, R74.reuse, 0x2, R25 ;  /* 0x000000024a1b7824 */ /* 0x040fe200078e0219 */
[----:B------:R-:W-:Y:S01]  /*2660*/  LEA.HI.X.SX32 R13, R189, R24, 0x1, P5 ;  /* 0x00000018bd0d7211 */ /* 0x000fe200028f0eff */
[----:B------:R-:W1:Y:S02]  /*2670*/  FENCE.VIEW.ASYNC.S ;  /* 0x00000000000073c6 */ /* 0x000e640000000000 */
[----:B-1----:R1:W2:Y:S02]  /*2680*/  @!UP2 SYNCS.EXCH.64 URZ, [UR11], UR4 ;  /* 0x000000040bffa5b2 */ /* 0x0022a40008000100 */
[----:B--2---:R-:W-:Y:S01]  /*2690*/  BAR.SYNC.DEFER_BLOCKING 0x0 ;  /* 0x0000000000007b1d */ /* 0x004fe20000010000 */
[----:B------:R-:W-:-:S04]  /*26a0*/  IMAD R15, R74, 0x2, R27 ;  /* 0x000000024a0f7824 */ /* 0x000fc800078e021b */
[----:B------:R-:W-:Y:S01]  /*26b0*/  IMAD R29, R74, 0x2, R15 ;  /* 0x000000024a1d7824 */ /* 0x000fe200078e020f */
[----:B------:R-:W-:-:S03]  /*26c0*/  PRMT R167, RZ, 0x7610, R167 ;  /* 0x00007610ffa77816 */ /* 0x000fc600000000a7 */
[C---:B------:R-:W-:Y:S01]  /*26d0*/  IMAD R31, R74.reuse, 0x2, R29 ;  /* 0x000000024a1f7824 */ /* 0x040fe200078e021d */
[----:B0-----:R-:W-:Y:S01]  /*26e0*/  LOP3.LUT R7, R5, 0x1a, RZ, 0xfc, !PT ;  /* 0x0000001a05077812 */ /* 0x001fe200078efcff */
[----:B-1----:R-:W0:Y:S02]  /*26f0*/  LDCU UR4, c[0x0][0x3b0] ;  /* 0x00007600ff0477ac */ /* 0x002e240008000800 */
[----:B------:R-:W-:Y:S01]  /*2700*/  IMAD R85, R74, 0x2, R31 ;  /* 0x000000024a557824 */ /* 0x000fe200078e021f */
[----:B------:R1:W2:Y:S01]  /*2710*/  @P2 LDG.E.U16 R169, desc[UR20][R12.64] ;  /* 0x000000140ca92981 */ /* 0x0002a2000c1e1500 */
[----:B------:R-:W-:Y:S02]  /*2720*/  LEA R16, P2, R191, R86, 0x1 ;  /* 0x00000056bf107211 */ /* 0x000fe400078408ff */
[----:B------:R-:W-:Y:S02]  /*2730*/  LOP3.LUT R225, R5, 0x10, RZ, 0xfc, !PT ;  /* 0x0000001005e17812 */ /* 0x000fe400078efcff */
[----:B------:R-:W-:-:S02]  /*2740*/  LEA.HI.X.SX32 R17, R191, R24, 0x1, P2 ;  /* 0x00000018bf117211 */ /* 0x000fc400010f0eff */
[----:B------:R-:W-:Y:S01]  /*2750*/  ISETP.LT.AND P2, PT, R7, R14, P0 ;  /* 0x0000000e0700720c */ /* 0x000fe20000741270 */
[C---:B------:R-:W-:Y:S01]  /*2760*/  IMAD R7, R74.reuse, 0x2, R85 ;  /* 0x000000024a077824 */ /* 0x040fe200078e0255 */
[----:B------:R-:W-:Y:S01]  /*2770*/  PRMT R173, RZ, 0x7610, R173 ;  /* 0x00007610ffad7816 */ /* 0x000fe200000000ad */
[----:B------:R3:W4:Y:S01]  /*2780*/  @P4 LDG.E.U16 R167, desc[UR20][R16.64] ;  /* 0x0000001410a74981 */ /* 0x000722000c1e1500 */
[----:B------:R-:W-:Y:S01]  /*2790*/  LEA R18, P4, R9, R86, 0x1 ;  /* 0x0000005609127211 */ /* 0x000fe200078808ff */
[C---:B------:R-:W-:Y:S01]  /*27a0*/  IMAD R33, R74.reuse, 0x2, R7 ;  /* 0x000000024a217824 */ /* 0x040fe200078e0207 */
[----:B------:R-:W-:Y:S02]  /*27b0*/  ISETP.LT.AND P5, PT, R225, R14, P0 ;  /* 0x0000000ee100720c */ /* 0x000fe400007a1270 */
[----:B------:R-:W-:Y:S01]  /*27c0*/  LEA.HI.X.SX32 R19, R9, R24, 0x1, P4 ;  /* 0x0000001809137211 */ /* 0x000fe200020f0eff */
[----:B------:R-:W-:Y:S01]  /*27d0*/  IMAD R87, R74, 0x2, R33 ;  /* 0x000000024a577824 */ /* 0x000fe200078e0221 */
[----:B-1----:R-:W-:-:S03]  /*27e0*/  LEA R12, P6, R197, R86, 0x1 ;  /* 0x00000056c50c7211 */ /* 0x002fc600078c08ff */
[----:B------:R-:W5:Y:S01]  /*27f0*/  @P3 LDG.E.U16 R173, desc[UR20][R18.64] ;  /* 0x0000001412ad3981 */ /* 0x000f62000c1e1500 */
[----:B---3--:R-:W-:Y:S01]  /*2800*/  LEA R16, P3, R11, R86, 0x1 ;  /* 0x000000560b107211 */ /* 0x008fe200078608ff */
[C---:B------:R-:W-:Y:S01]  /*2810*/  IMAD R119, R74.reuse, 0x2, R87 ;  /* 0x000000024a777824 */ /* 0x040fe200078e0257 */
[----:B------:R-:W-:Y:S02]  /*2820*/  PRMT R171, RZ, 0x7610, R171 ;  /* 0x00007610ffab7816 */ /* 0x000fe400000000ab */
[----:B------:R-:W-:Y:S01]  /*2830*/  PRMT R165, RZ, 0x7610, R165 ;  /* 0x00007610ffa57816 */ /* 0x000fe200000000a5 */
[C---:B------:R-:W-:Y:S01]  /*2840*/  IMAD R9, R74.reuse, 0x2, R119 ;  /* 0x000000024a097824 */ /* 0x040fe200078e0277 */
[-C--:B------:R-:W-:Y:S02]  /*2850*/  LEA.HI.X.SX32 R13, R197, R24.reuse, 0x1, P6 ;  /* 0x00000018c50d7211 */ /* 0x080fe400030f0eff */
[C---:B------:R-:W-:Y:S02]  /*2860*/  LOP3.LUT R223, R5.reuse, 0x20, RZ, 0xfc, !PT ;  /* 0x0000002005df7812 */ /* 0x040fe400078efcff */
[----:B------:R-:W-:Y:S01]  /*2870*/  LOP3.LUT R221, R5, 0x28, RZ, 0xfc, !PT ;  /* 0x0000002805dd7812 */ /* 0x000fe200078efcff */
[----:B------:R1:W3:Y:S01]  /*2880*/  @P5 LDG.E.U16 R171, desc[UR20][R12.64] ;  /* 0x000000140cab5981 */ /* 0x0002e2000c1e1500 */
[----:B------:R-:W-:Y:S01]  /*2890*/  LEA.HI.X.SX32 R17, R11, R24, 0x1, P3 ;  /* 0x000000180b117211 */ /* 0x000fe200018f0eff */
[----:B------:R-:W-:Y:S01]  /*28a0*/  IMAD R35, R74, 0x2, R9 ;  /* 0x000000024a237824 */ /* 0x000fe200078e0209 */
[----:B------:R-:W-:-:S02]  /*28b0*/  ISETP.LT.AND P4, PT, R223, R14, P0 ;  /* 0x0000000edf00720c */ /* 0x000fc40000781270 */
[----:B------:R-:W-:Y:S01]  /*28c0*/  ISETP.LT.AND P3, PT, R221, R14, P0 ;  /* 0x0000000edd00720c */ /* 0x000fe20000761270 */
[----:B------:R-:W2:Y:S01]  /*28d0*/  @P2 LDG.E.U16 R165, desc[UR20][R16.64] ;  /* 0x0000001410a52981 */ /* 0x000ea2000c1e1500 */
[-C--:B------:R-:W-:Y:S02]  /*28e0*/  LEA R20, P5, R15, R86.reuse, 0x1 ;  /* 0x000000560f147211 */ /* 0x080fe400078a08ff */
[----:B-1----:R-:W-:Y:S01]  /*28f0*/  LEA R12, P2, R7, R86, 0x1 ;  /* 0x00000056070c7211 */ /* 0x002fe200078408ff */
[----:B------:R-:W-:Y:S01]  /*2900*/  IMAD R121, R74, 0x2, R35 ;  /* 0x000000024a797824 */ /* 0x000fe200078e0223 */
[----:B------:R-:W-:Y:S02]  /*2910*/  LOP3.LUT R219, R5, 0x30, RZ, 0xfc, !PT ;  /* 0x0000003005db7812 */ /* 0x000fe400078efcff */
[----:B------:R-:W-:Y:S02]  /*2920*/  LEA.HI.X.SX32 R13, R7, R24, 0x1, P2 ;  /* 0x00000018070d7211 */ /* 0x000fe400010f0eff */
[----:B------:R-:W-:-:S02]  /*2930*/  PRMT R175, RZ, 0x7610, R175 ;  /* 0x00007610ffaf7816 */ /* 0x000fc400000000af */
[----:B------:R-:W-:Y:S01]  /*2940*/  PRMT R7, RZ, 0x7610, R7 ;  /* 0x00007610ff077816 */ /* 0x000fe20000000007 */
[C---:B------:R-:W-:Y:S01]  /*2950*/  IMAD R123, R74.reuse, 0x2, R121 ;  /* 0x000000024a7b7824 */ /* 0x040fe200078e0279 */
[----:B------:R-:W-:Y:S02]  /*2960*/  LEA.HI.X.SX32 R21, R15, R24, 0x1, P5 ;  /* 0x000000180f157211 */ /* 0x000fe400028f0eff */
[----:B------:R-:W-:Y:S02]  /*2970*/  LOP3.LUT R217, R5, 0x38, RZ, 0xfc, !PT ;  /* 0x0000003805d97812 */ /* 0x000fe400078efcff */
[-C--:B------:R-:W-:Y:S01]  /*2980*/  ISETP.LT.AND P2, PT, R219, R14.reuse, P0 ;  /* 0x0000000edb00720c */ /* 0x080fe20000741270 */
[----:B------:R1:W2:Y:S01]  /*2990*/  @P4 LDG.E.U16 R175, desc[UR20][R20.64] ;  /* 0x0000001414af4981 */ /* 0x0002a2000c1e1500 */
[----:B------:R-:W-:Y:S01]  /*29a0*/  IMAD R67, R74, 0x2, R123 ;  /* 0x000000024a437824 */ /* 0x000fe200078e027b */
[----:B------:R-:W-:Y:S02]  /*29b0*/  ISETP.LT.AND P4, PT, R217, R14, P0 ;  /* 0x0000000ed900720c */ /* 0x000fe40000781270 */
[----:B------:R0:W2:Y:S01]  /*29c0*/  @P3 LDG.E.U16 R7, desc[UR20][R12.64] ;  /* 0x000000140c073981 */ /* 0x0000a2000c1e1500 */
[----:B------:R-:W-:-:S02]  /*29d0*/  LOP3.LUT R215, R5, 0x22, RZ, 0xfc, !PT ;  /* 0x0000002205d77812 */ /* 0x000fc400078efcff */
[----:B------:R-:W-:Y:S02]  /*29e0*/  PRMT R11, RZ, 0x7610, R11 ;  /* 0x00007610ff0b7816 */ /* 0x000fe4000000000b */
[-C--:B-1----:R-:W-:Y:S02]  /*29f0*/  LEA R20, P3, R9, R86.reuse, 0x1 ;  /* 0x0000005609147211 */ /* 0x082fe400078608ff */
[----:B------:R-:W-:Y:S02]  /*2a00*/  LEA R22, P5, R67, R86, 0x1 ;  /* 0x0000005643167211 */ /* 0x000fe400078a08ff */
[----:B------:R-:W-:Y:S02]  /*2a10*/  LEA.HI.X.SX32 R21, R9, R24, 0x1, P3 ;  /* 0x0000001809157211 */ /* 0x000fe400018f0eff */
[----:B------:R-:W-:Y:S02]  /*2a20*/  LOP3.LUT R213, R5, 0x12, RZ, 0xfc, !PT ;  /* 0x0000001205d57812 */ /* 0x000fe400078efcff */
[----:B------:R-:W-:Y:S01]  /*2a30*/  ISETP.LT.AND P3, PT, R215, R14, P0 ;  /* 0x0000000ed700720c */ /* 0x000fe20000761270 */
[----:B------:R-:W2:Y:S01]  /*2a40*/  @P2 LDG.E.U16 R11, desc[UR20][R20.64] ;  /* 0x00000014140b2981 */ /* 0x000ea2000c1e1500 */
[----:B------:R-:W-:-:S02]  /*2a50*/  PRMT R9, RZ, 0x7610, R9 ;  /* 0x00007610ff097816 */ /* 0x000fc40000000009 */
[----:B------:R-:W-:Y:S02]  /*2a60*/  LEA.HI.X.SX32 R23, R67, R24, 0x1, P5 ;  /* 0x0000001843177211 */ /* 0x000fe400028f0eff */
[----:B------:R-:W-:Y:S02]  /*2a70*/  ISETP.LT.AND P2, PT, R213, R14, P0 ;  /* 0x0000000ed500720c */ /* 0x000fe40000741270 */
[-C--:B------:R-:W-:Y:S01]  /*2a80*/  LEA R18, P5, R29, R86.reuse, 0x1 ;  /* 0x000000561d127211 */ /* 0x080fe200078a08ff */
[----:B------:R1:W2:Y:S01]  /*2a90*/  @P4 LDG.E.U16 R9, desc[UR20][R22.64] ;  /* 0x0000001416094981 */ /* 0x0002a2000c1e1500 */
[----:B------:R-:W-:Y:S02]  /*2aa0*/  PRMT R155, RZ, 0x7610, R155 ;  /* 0x00007610ff9b7816 */ /* 0x000fe4000000009b */
[----:B------:R-:W-:Y:S02]  /*2ab0*/  LEA R16, P4, R199, R86, 0x1 ;  /* 0x00000056c7107211 */ /* 0x000fe400078808ff */
[----:B------:R-:W-:-:S02]  /*2ac0*/  LEA.HI.X.SX32 R19, R29, R24, 0x1, P5 ;  /* 0x000000181d137211 */ /* 0x000fc400028f0eff */
[----:B------:R-:W-:Y:S02]  /*2ad0*/  LOP3.LUT R211, R5, 0x2a, RZ, 0xfc, !PT ;  /* 0x0000002a05d37812 */ /* 0x000fe400078efcff */
[----:B------:R-:W-:Y:S01]  /*2ae0*/  PRMT R157, RZ, 0x7610, R157 ;  /* 0x00007610ff9d7816 */ /* 0x000fe2000000009d */
[----:B------:R1:W2:Y:S01]  /*2af0*/  @P3 LDG.E.U16 R155, desc[UR20][R18.64] ;  /* 0x00000014129b3981 */ /* 0x0002a2000c1e1500 */
[----:B------:R-:W-:Y:S02]  /*2b00*/  LEA.HI.X.SX32 R17, R199, R24, 0x1, P4 ;  /* 0x00000018c7117211 */ /* 0x000fe400020f0eff */
[----:B------:R-:W-:-:S03]  /*2b10*/  ISETP.LT.AND P3, PT, R211, R14, P0 ;  /* 0x0000000ed300720c */ /* 0x000fc60000761270 */
[----:B------:R1:W2:Y:S01]  /*2b20*/  @P2 LDG.E.U16 R157, desc[UR20][R16.64] ;  /* 0x00000014109d2981 */ /* 0x0002a2000c1e1500 */
[----:B0-----:R-:W-:Y:S02]  /*2b30*/  LEA R12, P2, R33, R86, 0x1 ;  /* 0x00000056210c7211 */ /* 0x001fe400078408ff */
[----:B------:R-:W-:Y:S02]  /*2b40*/  LOP3.LUT R207, R5, 0x3a, RZ, 0xfc, !PT ;  /* 0x0000003a05cf7812 */ /* 0x000fe400078efcff */
[----:B------:R-:W-:Y:S01]  /*2b50*/  PRMT R159, RZ, 0x7610, R159 ;  /* 0x00007610ff9f7816 */ /* 0x000fe2000000009f */
[----:B-1----:R-:W-:Y:S01]  /*2b60*/  IMAD R23, R74, 0x2, R67 ;  /* 0x000000024a177824 */ /* 0x002fe200078e0243 */
[----:B------:R-:W-:Y:S02]  /*2b70*/  LEA.HI.X.SX32 R13, R33, R24, 0x1, P2 ;  /* 0x00000018210d7211 */ /* 0x000fe400010f0eff */
[----:B------:R-:W-:Y:S02]  /*2b80*/  ISETP.LT.AND P5, PT, R207, R14, P0 ;  /* 0x0000000ecf00720c */ /* 0x000fe400007a1270 */
[----:B------:R-:W-:Y:S01]  /*2b90*/  LOP3.LUT R209, R5, 0x32, RZ, 0xfc, !PT ;  /* 0x0000003205d17812 */ /* 0x000fe200078efcff */
[----:B------:R0:W2:Y:S01]  /*2ba0*/  @P3 LDG.E.U16 R159, desc[UR20][R12.64] ;  /* 0x000000140c9f3981 */ /* 0x0000a2000c1e1500 */
[----:B------:R-:W-:-:S02]  /*2bb0*/  LEA R20, P3, R23, R86, 0x1 ;  /* 0x0000005617147211 */ /* 0x000fc400078608ff */
[----:B------:R-:W-:Y:S02]  /*2bc0*/  ISETP.LT.AND P6, PT, R209, R14, P0 ;  /* 0x0000000ed100720c */ /* 0x000fe400007c1270 */
[----:B------:R-:W-:Y:S02]  /*2bd0*/  LOP3.LUT R15, R5, 0x1c, RZ, 0xfc, !PT ;  /* 0x0000001c050f7812 */ /* 0x000fe400078efcff */
[----:B------:R-:W-:Y:S02]  /*2be0*/  PRMT R161, RZ, 0x7610, R161 ;  /* 0x00007610ffa17816 */ /* 0x000fe400000000a1 */
[----:B------:R-:W-:Y:S02]  /*2bf0*/  LEA.HI.X.SX32 R21, R23, R24, 0x1, P3 ;  /* 0x0000001817157211 */ /* 0x000fe400018f0eff */
[----:B------:R-:W-:Y:S02]  /*2c00*/  LEA R18, P4, R35, R86, 0x1 ;  /* 0x0000005623127211 */ /* 0x000fe400078808ff */
[----:B------:R-:W-:Y:S01]  /*2c10*/  ISETP.LT.AND P2, PT, R15, R14, P0 ;  /* 0x0000000e0f00720c */ /* 0x000fe20000741270 */
[----:B------:R-:W2:Y:S01]  /*2c20*/  @P5 LDG.E.U16 R161, desc[UR20][R20.64] ;  /* 0x0000001414a15981 */ /* 0x000ea2000c1e1500 */
[----:B------:R-:W-:-:S02]  /*2c30*/  LOP3.LUT R205, R5, 0xc, RZ, 0xfc, !PT ;  /* 0x0000000c05cd7812 */ /* 0x000fc400078efcff */
[----:B------:R-:W-:Y:S02]  /*2c40*/  LEA R16, P3, R25, R86, 0x1 ;  /* 0x0000005619107211 */ /* 0x000fe400078608ff */
[----:B------:R-:W-:Y:S02]  /*2c50*/  LOP3.LUT R73, R5, 0x14, RZ, 0xfc, !PT ;  /* 0x0000001405497812 */ /* 0x000fe400078efcff */
[----:B------:R-:W-:Y:S02]  /*2c60*/  PRMT R153, RZ, 0x7610, R153 ;  /* 0x00007610ff997816 */ /* 0x000fe40000000099 */
[----:B------:R-:W-:Y:S02]  /*2c70*/  LEA.HI.X.SX32 R19, R35, R24, 0x1, P4 ;  /* 0x0000001823137211 */ /* 0x000fe400020f0eff */
[----:B------:R-:W-:Y:S02]  /*2c80*/  ISETP.LT.AND P4, PT, R205, R14, P0 ;  /* 0x0000000ecd00720c */ /* 0x000fe40000781270 */
[----:B0-----:R-:W-:Y:S01]  /*2c90*/  LEA R12, P5, R193, R86, 0x1 ;  /* 0x00000056c10c7211 */ /* 0x001fe200078a08ff */
[----:B------:R0:W2:Y:S01]  /*2ca0*/  @P6 LDG.E.U16 R153, desc[UR20][R18.64] ;  /* 0x0000001412996981 */ /* 0x0000a2000c1e1500 */
[----:B------:R-:W-:-:S02]  /*2cb0*/  LEA.HI.X.SX32 R17, R25, R24, 0x1, P3 ;  /* 0x0000001819117211 */ /* 0x000fc400018f0eff */
[----:B------:R-:W-:Y:S02]  /*2cc0*/  ISETP.LT.AND P3, PT, R73, R14, P0 ;  /* 0x0000000e4900720c */ /* 0x000fe40000761270 */
[----:B------:R-:W-:Y:S02]  /*2cd0*/  PRMT R151, RZ, 0x7610, R151 ;  /* 0x00007610ff977816 */ /* 0x000fe40000000097 */
[----:B------:R-:W-:Y:S02]  /*2ce0*/  LEA.HI.X.SX32 R13, R193, R24, 0x1, P5 ;  /* 0x00000018c10d7211 */ /* 0x000fe400028f0eff */
[----:B------:R-:W-:Y:S02]  /*2cf0*/  LOP3.LUT R71, R5, 0x24, RZ, 0xfc, !PT ;  /* 0x0000002405477812 */ /* 0x000fe400078efcff */
[----:B0-----:R-:W-:Y:S01]  /*2d00*/  LEA R18, P5, R201, R86, 0x1 ;  /* 0x00000056c9127211 */ /* 0x001fe200078a08ff */
[----:B------:R-:W2:Y:S01]  /*2d10*/  @P2 LDG.E.U16 R151, desc[UR20][R16.64] ;  /* 0x0000001410972981 */ /* 0x000ea2000c1e1500 */
[----:B------:R-:W-:-:S02]  /*2d20*/  PRMT R163, RZ, 0x7610, R163 ;  /* 0x00007610ffa37816 */ /* 0x000fc400000000a3 */
[----:B------:R-:W-:Y:S02]  /*2d30*/  PRMT R149, RZ, 0x7610, R149 ;  /* 0x00007610ff957816 */ /* 0x000fe40000000095 */
[----:B------:R-:W-:Y:S02]  /*2d40*/  LEA.HI.X.SX32 R19, R201, R24, 0x1, P5 ;  /* 0x00000018c9137211 */ /* 0x000fe400028f0eff */
[----:B------:R-:W-:Y:S01]  /*2d50*/  ISETP.LT.AND P2, PT, R71, R14, P0 ;  /* 0x0000000e4700720c */ /* 0x000fe20000741270 */
[----:B------:R0:W2:Y:S01]  /*2d60*/  @P4 LDG.E.U16 R163, desc[UR20][R12.64] ;  /* 0x000000140ca34981 */ /* 0x0000a2000c1e1500 */
[----:B------:R-:W-:Y:S02]  /*2d70*/  LOP3.LUT R69, R5, 0x2c, RZ, 0xfc, !PT ;  /* 0x0000002c05457812 */ /* 0x000fe400078efcff */
[----:B------:R-:W-:Y:S01]  /*2d80*/  LEA R20, P4, R31, R86, 0x1 ;  /* 0x000000561f147211 */ /* 0x000fe200078808ff */
[----:B------:R-:W2:Y:S01]  /*2d90*/  @P3 LDG.E.U16 R149, desc[UR20][R18.64] ;  /* 0x0000001412953981 */ /* 0x000ea2000c1e1500 */
[----:B------:R-:W-:-:S02]  /*2da0*/  ISETP.LT.AND P3, PT, R69, R14, P0 ;  /* 0x0000000e4500720c */ /* 0x000fc40000761270 */
[----:B------:R-:W-:Y:S02]  /*2db0*/  PRMT R244, RZ, 0x7610, R244 ;  /* 0x00007610fff47816 */ /* 0x000fe400000000f4 */
[----:B------:R-:W-:Y:S02]  /*2dc0*/  LEA.HI.X.SX32 R21, R31, R24, 0x1, P4 ;  /* 0x000000181f157211 */ /* 0x000fe400020f0eff */
[----:B0-----:R-:W-:Y:S02]  /*2dd0*/  LEA R12, P4, R87, R86, 0x1 ;  /* 0x00000056570c7211 */ /* 0x001fe400078808ff */
[C---:B------:R-:W-:Y:S01]  /*2de0*/  LOP3.LUT R67, R5.reuse, 0x34, RZ, 0xfc, !PT ;  /* 0x0000003405437812 */ /* 0x040fe200078efcff */
[----:B------:R0:W2:Y:S01]  /*2df0*/  @P2 LDG.E.U16 R244, desc[UR20][R20.64] ;  /* 0x0000001414f42981 */ /* 0x0000a2000c1e1500 */
[----:B------:R-:W-:Y:S02]  /*2e00*/  LOP3.LUT R35, R5, 0x3c, RZ, 0xfc, !PT ;  /* 0x0000003c05237812 */ /* 0x000fe400078efcff */
[----:B------:R-:W-:Y:S01]  /*2e10*/  PRMT R242, RZ, 0x7610, R242 ;  /* 0x00007610fff27816 */ /* 0x000fe200000000f2 */
[----:B------:R-:W-:Y:S01]  /*2e20*/  IMAD R15, R74, 0x2, R23 ;  /* 0x000000024a0f7824 */ /* 0x000fe200078e0217 */
[----:B------:R-:W-:-:S02]  /*2e30*/  LEA.HI.X.SX32 R13, R87, R24, 0x1, P4 ;  /* 0x00000018570d7211 */ /* 0x000fc400020f0eff */
[-C--:B------:R-:W-:Y:S02]  /*2e40*/  ISETP.LT.AND P2, PT, R67, R14.reuse, P0 ;  /* 0x0000000e4300720c */ /* 0x080fe40000741270 */
[----:B------:R-:W-:Y:S01]  /*2e50*/  ISETP.LT.AND P4, PT, R35, R14, P0 ;  /* 0x0000000e2300720c */ /* 0x000fe20000781270 */
[----:B------:R1:W2:Y:S01]  /*2e60*/  @P3 LDG.E.U16 R242, desc[UR20][R12.64] ;  /* 0x000000140cf23981 */ /* 0x0002a2000c1e1500 */
[-C--:B------:R-:W-:Y:S02]  /*2e70*/  LEA R16, P5, R121, R86.reuse, 0x1 ;  /* 0x0000005679107211 */ /* 0x080fe400078a08ff */
[----:B0-----:R-:W-:Y:S02]  /*2e80*/  LEA R20, P3, R15, R86, 0x1 ;  /* 0x000000560f147211 */ /* 0x001fe400078608ff */
[----:B------:R-:W-:Y:S02]  /*2e90*/  PRMT R240, RZ, 0x7610, R240 ;  /* 0x00007610fff07816 */ /* 0x000fe400000000f0 */
[----:B------:R-:W-:-:S02]  /*2ea0*/  LOP3.LUT R29, R5, 0x1e, RZ, 0xfc, !PT ;  /* 0x0000001e051d7812 */ /* 0x000fc400078efcff */
[-C--:B------:R-:W-:Y:S02]  /*2eb0*/  LEA.HI.X.SX32 R17, R121, R24.reuse, 0x1, P5 ;  /* 0x0000001879117211 */ /* 0x080fe400028f0eff */
[----:B------:R-:W-:Y:S02]  /*2ec0*/  PRMT R238, RZ, 0x7610, R238 ;  /* 0x00007610ffee7816 */ /* 0x000fe400000000ee */
[----:B------:R-:W-:Y:S01]  /*2ed0*/  LEA.HI.X.SX32 R21, R15, R24, 0x1, P3 ;  /* 0x000000180f157211 */ /* 0x000fe200018f0eff */
[----:B------:R0:W2:Y:S01]  /*2ee0*/  @P2 LDG.E.U16 R240, desc[UR20][R16.64] ;  /* 0x0000001410f02981 */ /* 0x0000a2000c1e1500 */
[----:B------:R-:W-:Y:S02]  /*2ef0*/  LOP3.LUT R33, R5, 0xe, RZ, 0xfc, !PT ;  /* 0x0000000e05217812 */ /* 0x000fe400078efcff */
[----:B-1----:R-:W-:Y:S01]  /*2f00*/  LEA R12, P6, R195, R86, 0x1 ;  /* 0x00000056c30c7211 */ /* 0x002fe200078c08ff */
[----:B------:R-:W2:Y:S01]  /*2f10*/  @P4 LDG.E.U16 R238, desc[UR20][R20.64] ;  /* 0x0000001414ee4981 */ /* 0x000ea2000c1e1500 */
[----:B------:R-:W-:-:S02]  /*2f20*/  LOP3.LUT R31, R5, 0x16, RZ, 0xfc, !PT ;  /* 0x00000016051f7812 */ /* 0x000fc400078efcff */
[-C--:B------:R-:W-:Y:S02]  /*2f30*/  ISETP.LT.AND P3, PT, R29, R14.reuse, P0 ;  /* 0x0000000e1d00720c */ /* 0x080fe40000761270 */
[----:B------:R-:W-:Y:S02]  /*2f40*/  ISETP.LT.AND P2, PT, R33, R14, P0 ;  /* 0x0000000e2100720c */ /* 0x000fe40000741270 */
[----:B------:R-:W-:Y:S02]  /*2f50*/  LEA.HI.X.SX32 R13, R195, R24, 0x1, P6 ;  /* 0x00000018c30d7211 */ /* 0x000fe400030f0eff */
[----:B------:R-:W-:Y:S02]  /*2f60*/  ISETP.LT.AND P4, PT, R31, R14, P0 ;  /* 0x0000000e1f00720c */ /* 0x000fe40000781270 */
[----:B------:R-:W-:Y:S02]  /*2f70*/  LEA R18, P6, R27, R86, 0x1 ;  /* 0x000000561b127211 */ /* 0x000fe400078c08ff */
[----:B------:R-:W-:-:S02]  /*2f80*/  PRMT R232, RZ, 0x7610, R232 ;  /* 0x00007610ffe87816 */ /* 0x000fc400000000e8 */
[----:B0-----:R-:W-:Y:S02]  /*2f90*/  LEA R16, P5, R203, R86, 0x1 ;  /* 0x00000056cb107211 */ /* 0x001fe400078a08ff */
[-C--:B------:R-:W-:Y:S02]  /*2fa0*/  LEA.HI.X.SX32 R19, R27, R24.reuse, 0x1, P6 ;  /* 0x000000181b137211 */ /* 0x080fe400030f0eff */
[----:B------:R-:W-:Y:S02]  /*2fb0*/  PRMT R216, RZ, 0x7610, R216 ;  /* 0x00007610ffd87816 */ /* 0x000fe400000000d8 */
[----:B------:R-:W-:Y:S01]  /*2fc0*/  LOP3.LUT R27, R5, 0x26, RZ, 0xfc, !PT ;  /* 0x00000026051b7812 */ /* 0x000fe200078efcff */
[----:B------:R-:W2:Y:S01]  /*2fd0*/  @P3 LDG.E.U16 R232, desc[UR20][R18.64] ;  /* 0x0000001412e83981 */ /* 0x000ea2000c1e1500 */
[----:B------:R-:W-:Y:S02]  /*2fe0*/  PRMT R234, RZ, 0x7610, R234 ;  /* 0x00007610ffea7816 */ /* 0x000fe400000000ea */
[----:B------:R-:W-:Y:S01]  /*2ff0*/  LEA.HI.X.SX32 R17, R203, R24, 0x1, P5 ;  /* 0x00000018cb117211 */ /* 0x000fe200028f0eff */
[----:B------:R0:W2:Y:S01]  /*3000*/  @P2 LDG.E.U16 R216, desc[UR20][R12.64] ;  /* 0x000000140cd82981 */ /* 0x0000a2000c1e1500 */
[----:B------:R-:W-:-:S02]  /*3010*/  LOP3.LUT R25, R5, 0x2e, RZ, 0xfc, !PT ;  /* 0x0000002e05197812 */ /* 0x000fc400078efcff */
[----:B------:R-:W-:Y:S01]  /*3020*/  LEA R78, P5, R79, R86, 0x1 ;  /* 0x000000564f4e7211 */ /* 0x000fe200078a08ff */
[----:B------:R1:W2:Y:S01]  /*3030*/  @P4 LDG.E.U16 R234, desc[UR20][R16.64] ;  /* 0x0000001410ea4981 */ /* 0x0002a2000c1e1500 */
[-C--:B------:R-:W-:Y:S02]  /*3040*/  ISETP.LT.AND P3, PT, R27, R14.reuse, P0 ;  /* 0x0000000e1b00720c */ /* 0x080fe40000761270 */
[----:B------:R-:W-:Y:S02]  /*3050*/  ISETP.LT.AND P2, PT, R25, R14, P0 ;  /* 0x0000000e1900720c */ /* 0x000fe40000741270 */
[----:B------:R-:W-:Y:S02]  /*3060*/  LEA.HI.X.SX32 R79, R79, R24, 0x1, P5 ;  /* 0x000000184f4f7211 */ /* 0x000fe400028f0eff */
[-C--:B0-----:R-:W-:Y:S02]  /*3070*/  LEA R12, P6, R119, R86.reuse, 0x1 ;  /* 0x00000056770c7211 */ /* 0x081fe400078c08ff */
[----:B-1----:R-:W-:-:S02]  /*3080*/  LEA R16, P5, R85, R86, 0x1 ;  /* 0x0000005655107211 */ /* 0x002fc400078a08ff */
[----:B------:R-:W-:Y:S02]  /*3090*/  PRMT R230, RZ, 0x7610, R230 ;  /* 0x00007610ffe67816 */ /* 0x000fe400000000e6 */
[-C--:B------:R-:W-:Y:S02]  /*30a0*/  LEA.HI.X.SX32 R17, R85, R24.reuse, 0x1, P5 ;  /* 0x0000001855117211 */ /* 0x080fe400028f0eff */
[----:B------:R-:W-:Y:S02]  /*30b0*/  PRMT R228, RZ, 0x7610, R228 ;  /* 0x00007610ffe47816 */ /* 0x000fe400000000e4 */
[----:B------:R-:W-:Y:S01]  /*30c0*/  LEA.HI.X.SX32 R13, R119, R24, 0x1, P6 ;  /* 0x00000018770d7211 */ /* 0x000fe200030f0eff */
[----:B------:R0:W2:Y:S01]  /*30d0*/  @P3 LDG.E.U16 R230, desc[UR20][R16.64] ;  /* 0x0000001410e63981 */ /* 0x0000a2000c1e1500 */
[----:B------:R-:W-:-:S03]  /*30e0*/  LEA R76, P4, R77, R86, 0x1 ;  /* 0x000000564d4c7211 */ /* 0x000fc600078808ff */
[----:B------:R-:W2:Y:S01]  /*30f0*/  @P2 LDG.E.U16 R228, desc[UR20][R12.64] ;  /* 0x000000140ce42981 */ /* 0x000ea2000c1e1500 */
[C---:B------:R-:W-:Y:S02]  /*3100*/  ISETP.LT.AND P2, PT, R5.reuse, R14, P0 ;  /* 0x0000000e0500720c */ /* 0x040fe40000741270 */
[----:B0-----:R-:W-:Y:S02]  /*3110*/  LOP3.LUT R17, R5, 0x2, RZ, 0xfc, !PT ;  /* 0x0000000205117812 */ /* 0x001fe400078efcff */
[----:B------:R-:W-:Y:S02]  /*3120*/  LEA.HI.X.SX32 R77, R77, R24, 0x1, P4 ;  /* 0x000000184d4d7211 */ /* 0x000fe400020f0eff */
[----:B------:R-:W-:Y:S02]  /*3130*/  ISETP.LT.AND P3, PT, R17, R14, P0 ;  /* 0x0000000e1100720c */ /* 0x000fe40000761270 */
[----:B------:R-:W-:Y:S02]  /*3140*/  LEA R80, P4, R81, R86, 0x1 ;  /* 0x0000005651507211 */ /* 0x000fe400078808ff */
[----:B------:R-:W-:-:S02]  /*3150*/  LOP3.LUT R23, R5, 0x36, RZ, 0xfc, !PT ;  /* 0x0000003605177812 */ /* 0x000fc400078efcff */
[----:B------:R-:W-:Y:S02]  /*3160*/  LEA R82, P5, R83, R86, 0x1 ;  /* 0x0000005653527211 */ /* 0x000fe400078a08ff */
[----:B------:R-:W-:Y:S02]  /*3170*/  LOP3.LUT R21, R5, 0x3e, RZ, 0xfc, !PT ;  /* 0x0000003e05157812 */ /* 0x000fe400078efcff */
[----:B------:R-:W-:Y:S01]  /*3180*/  PRMT R179, RZ, 0x7610, R179 ;  /* 0x00007610ffb37816 */ /* 0x000fe200000000b3 */
[----:B------:R-:W-:Y:S01]  /*3190*/  IMAD R15, R74, 0x2, R15 ;  /* 0x000000024a0f7824 */ /* 0x000fe200078e020f */
[----:B------:R-:W-:Y:S02]  /*31a0*/  LEA.HI.X.SX32 R81, R81, R24, 0x1, P4 ;  /* 0x0000001851517211 */ /* 0x000fe400020f0eff */
[----:B------:R-:W-:Y:S02]  /*31b0*/  PRMT R177, RZ, 0x7610, R177 ;  /* 0x00007610ffb17816 */ /* 0x000fe400000000b1 */
[----:B------:R-:W-:Y:S01]  /*31c0*/  LEA R84, P4, R123, R86, 0x1 ;  /* 0x000000567b547211 */ /* 0x000fe200078808ff */
[----:B------:R-:W2:Y:S01]  /*31d0*/  @P2 LDG.E.U16 R179, desc[UR20][R76.64] ;  /* 0x000000144cb32981 */ /* 0x000ea2000c1e1500 */
[----:B------:R-:W-:-:S02]  /*31e0*/  ISETP.LT.AND P6, PT, R23, R14, P0 ;  /* 0x0000000e1700720c */ /* 0x000fc400007c1270 */
[----:B------:R-:W-:Y:S01]  /*31f0*/  LEA.HI.X.SX32 R83, R83, R24, 0x1, P5 ;  /* 0x0000001853537211 */ /* 0x000fe200028f0eff */
[----:B------:R-:W2:Y:S01]  /*3200*/  @P3 LDG.E.U16 R177, desc[UR20][R78.64] ;  /* 0x000000144eb13981 */ /* 0x000ea2000c1e1500 */
[----:B------:R-:W-:Y:S02]  /*3210*/  ISETP.LT.AND P5, PT, R21, R14, P0 ;  /* 0x0000000e1500720c */ /* 0x000fe400007a1270 */
[----:B------:R-:W-:Y:S02]  /*3220*/  LEA.HI.X.SX32 R85, R123, R24, 0x1, P4 ;  /* 0x000000187b557211 */ /* 0x000fe400020f0eff */
[C---:B------:R-:W-:Y:S02]  /*3230*/  LEA R86, P4, R15.reuse, R86, 0x1 ;  /* 0x000000560f567211 */ /* 0x040fe400078808ff */
[----:B------:R-:W-:Y:S02]  /*3240*/  PRMT R226, RZ, 0x7610, R226 ;  /* 0x00007610ffe27816 */ /* 0x000fe400000000e2 */
[----:B------:R-:W-:Y:S01]  /*3250*/  PRMT R224, RZ, 0x7610, R224 ;  /* 0x00007610ffe07816 */ /* 0x000fe200000000e0 */
[----:B------:R-:W-:Y:S01]  /*3260*/  IMAD R8, R8, R75, RZ ;  /* 0x0000004b08087224 */ /* 0x000fe200078e02ff */
[----:B------:R-:W-:-:S02]  /*3270*/  LEA.HI.X.SX32 R87, R15, R24, 0x1, P4 ;  /* 0x000000180f577211 */ /* 0x000fc400020f0eff */
[----:B------:R0:W2:Y:S02]  /*3280*/  @P6 LDG.E.U16 R226, desc[UR20][R84.64] ;  /* 0x0000001454e26981 */ /* 0x0000a4000c1e1500 */
[----:B------:R-:W-:Y:S02]  /*3290*/  LEA R146, P2, R8, UR14, 0x1 ;  /* 0x0000000e08927c11 */ /* 0x000fe4000f8408ff */
[----:B------:R1:W2:Y:S01]  /*32a0*/  @P5 LDG.E.U16 R224, desc[UR20][R86.64] ;  /* 0x0000001456e05981 */ /* 0x0002a2000c1e1500 */
[----:B------:R-:W-:Y:S02]  /*32b0*/  IMAD R89, R89, UR4, RZ ;  /* 0x0000000459597c24 */ /* 0x000fe4000f8e02ff */
[----:B0-----:R-:W-:Y:S02]  /*32c0*/  IMAD R85, R10, UR4, RZ ;  /* 0x000000040a557c24 */ /* 0x001fe4000f8e02ff */
[----:B-1----:R-:W-:Y:S01]  /*32d0*/  IMAD R87, R88, UR4, RZ ;  /* 0x0000000458577c24 */ /* 0x002fe2000f8e02ff */
[----:B------:R-:W-:Y:S01]  /*32e0*/  LEA.HI.X.SX32 R8, R8, UR15, 0x1, P2 ;  /* 0x0000000f08087c11 */ /* 0x000fe200090f0eff */
[----:B------:R-:W-:Y:S01]  /*32f0*/  IMAD R119, R90, UR4, RZ ;  /* 0x000000045a777c24 */ /* 0x000fe2000f8e02ff */
[-C--:B------:R-:W-:Y:S01]  /*3300*/  LEA R84, P5, R85, R146.reuse, 0x1 ;  /* 0x0000009255547211 */ /* 0x080fe200078a08ff */
[----:B------:R-:W-:Y:S01]  /*3310*/  IMAD R121, R91, UR4, RZ ;  /* 0x000000045b797c24 */ /* 0x000fe2000f8e02ff */
[----:B------:R-:W-:Y:S01]  /*3320*/  LEA R86, P4, R87, R146, 0x1 ;  /* 0x0000009257567211 */ /* 0x000fe200078808ff */
[----:B------:R-:W-:Y:S01]  /*3330*/  IMAD R123, R92, UR4, RZ ;  /* 0x000000045c7b7c24 */ /* 0x000fe2000f8e02ff */
[----:B------:R-:W-:Y:S01]  /*3340*/  LEA.HI.X.SX32 R85, R85, R8, 0x1, P5 ;  /* 0x0000000855557211 */ /* 0x000fe200028f0eff */
[----:B------:R-:W-:Y:S01]  /*3350*/  IMAD R125, R93, UR4, RZ ;  /* 0x000000045d7d7c24 */ /* 0x000fe2000f8e02ff */
[-C--:B------:R-:W-:Y:S01]  /*3360*/  LEA R88, P6, R89, R146.reuse, 0x1 ;  /* 0x0000009259587211 */ /* 0x080fe200078c08ff */
[----:B------:R-:W-:Y:S01]  /*3370*/  IMAD R127, R94, UR4, RZ ;  /* 0x000000045e7f7c24 */ /* 0x000fe2000f8e02ff */
[----:B------:R-:W-:-:S02]  /*3380*/  LEA R90, P5, R119, R146, 0x1 ;  /* 0x00000092775a7211 */ /* 0x000fc400078a08ff */
[----:B------:R-:W-:Y:S02]  /*3390*/  LEA.HI.X.SX32 R87, R87, R8, 0x1, P4 ;  /* 0x0000000857577211 */ /* 0x000fe400020f0eff */
[----:B------:R-:W-:Y:S01]  /*33a0*/  LEA R92, P4, R121, R146, 0x1 ;  /* 0x00000092795c7211 */ /* 0x000fe200078808ff */
[----:B------:R-:W-:Y:S01]  /*33b0*/  IMAD R131, R96, UR4, RZ ;  /* 0x0000000460837c24 */ /* 0x000fe2000f8e02ff */
[-C--:B------:R-:W-:Y:S01]  /*33c0*/  LEA.HI.X.SX32 R89, R89, R8.reuse, 0x1, P6 ;  /* 0x0000000859597211 */ /* 0x080fe200030f0eff */
        /* <DEDUP_REMOVED lines=21> */
[-C--:B------:R-:W-:Y:S01]  /*3520*/  LEA.HI.X.SX32 R103, R131, R8.reuse, 0x1, P5 ;  /* 0x0000000883677211 */ /* 0x080fe200028f0eff */
[----:B------:R-:W-:Y:S01]  /*3530*/  IMAD R181, R105, UR4, RZ ;  /* 0x0000000469b57c24 */ /* 0x000fe2000f8e02ff */
[----:B------:R-:W-:Y:S01]  /*3540*/  LEA.HI.X.SX32 R105, R133, R8, 0x1, P4 ;  /* 0x0000000885697211 */ /* 0x000fe200020f0eff */
[----:B------:R-:W-:Y:S01]  /*3550*/  IMAD R183, R106, UR4, RZ ;  /* 0x000000046ab77c24 */ /* 0x000fe2000f8e02ff */
[-C--:B------:R-:W-:Y:S01]  /*3560*/  LEA R106, P6, R135, R146.reuse, 0x1 ;  /* 0x00000092876a7211 */ /* 0x080fe200078c08ff */
[----:B------:R-:W-:Y:S01]  /*3570*/  IMAD R187, R108, UR4, RZ ;  /* 0x000000046cbb7c24 */ /* 0x000fe2000f8e02ff */
[-C--:B------:R-:W-:Y:S01]  /*3580*/  LEA R108, P5, R137, R146.reuse, 0x1 ;  /* 0x00000092896c7211 */ /* 0x080fe200078a08ff */
[----:B------:R-:W-:Y:S01]  /*3590*/  IMAD R12, R110, UR4, RZ ;  /* 0x000000046e0c7c24 */ /* 0x000fe2000f8e02ff */
        /* <DEDUP_REMOVED lines=22> */
[----:B------:R-:W-:Y:S02]  /*3700*/  LEA R122, P4, R183, R146, 0x1 ;  /* 0x00000092b77a7211 */ /* 0x000fe400078808ff */
[-C--:B------:R-:W-:Y:S02]  /*3710*/  LEA.HI.X.SX32 R119, R147, R8.reuse, 0x1, P6 ;  /* 0x0000000893777211 */ /* 0x080fe400030f0eff */
[----:B------:R-:W-:Y:S02]  /*3720*/  LEA.HI.X.SX32 R121, R181, R8, 0x1, P5 ;  /* 0x00000008b5797211 */ /* 0x000fe400028f0eff */
[-C--:B------:R-:W-:Y:S02]  /*3730*/  LEA R124, P6, R185, R146.reuse, 0x1 ;  /* 0x00000092b97c7211 */ /* 0x080fe400078c08ff */
[----:B------:R-:W-:-:S02]  /*3740*/  LEA R126, P5, R187, R146, 0x1 ;  /* 0x00000092bb7e7211 */ /* 0x000fc400078a08ff */
[----:B------:R-:W-:Y:S02]  /*3750*/  LEA.HI.X.SX32 R123, R183, R8, 0x1, P4 ;  /* 0x00000008b77b7211 */ /* 0x000fe400020f0eff */
[----:B------:R-:W-:Y:S02]  /*3760*/  LEA R128, P4, R10, R146, 0x1 ;  /* 0x000000920a807211 */ /* 0x000fe400078808ff */
[C---:B------:R-:W-:Y:S02]  /*3770*/  LOP3.LUT R15, R5.reuse, 0x4, RZ, 0xfc, !PT ;  /* 0x00000004050f7812 */ /* 0x040fe400078efcff */
[----:B------:R-:W-:Y:S02]  /*3780*/  LOP3.LUT R13, R5, 0x6, RZ, 0xfc, !PT ;  /* 0x00000006050d7812 */ /* 0x000fe400078efcff */
[-C--:B------:R-:W-:Y:S02]  /*3790*/  LEA.HI.X.SX32 R125, R185, R8.reuse, 0x1, P6 ;  /* 0x00000008b97d7211 */ /* 0x080fe400030f0eff */
[----:B------:R-:W-:-:S02]  /*37a0*/  LEA.HI.X.SX32 R127, R187, R8, 0x1, P5 ;  /* 0x00000008bb7f7211 */ /* 0x000fc400028f0eff */
[----:B------:R-:W-:Y:S02]  /*37b0*/  LOP3.LUT R19, R66, 0x3f, RZ, 0xc0, !PT ;  /* 0x0000003f42137812 */ /* 0x000fe400078ec0ff */
[-C--:B------:R-:W-:Y:S02]  /*37c0*/  LEA R130, P6, R12, R146.reuse, 0x1 ;  /* 0x000000920c827211 */ /* 0x080fe400078c08ff */
[----:B------:R-:W-:Y:S02]  /*37d0*/  LEA R132, P5, R138, R146, 0x1 ;  /* 0x000000928a847211 */ /* 0x000fe400078a08ff */
[----:B------:R-:W-:Y:S02]  /*37e0*/  LEA.HI.X.SX32 R129, R10, R8, 0x1, P4 ;  /* 0x000000080a817211 */ /* 0x000fe400020f0eff */
[----:B------:R-:W-:Y:S02]  /*37f0*/  LEA R134, P4, R140, R146, 0x1 ;  /* 0x000000928c867211 */ /* 0x000fe400078808ff */
[----:B------:R-:W-:-:S02]  /*3800*/  ISETP.LT.AND P3, PT, R15, R14, P0 ;  /* 0x0000000e0f00720c */ /* 0x000fc40000761270 */
[-C--:B------:R-:W-:Y:S02]  /*3810*/  ISETP.LT.AND P2, PT, R13, R14.reuse, P0 ;  /* 0x0000000e0d00720c */ /* 0x080fe40000741270 */
[----:B------:R-:W-:Y:S02]  /*3820*/  ISETP.LT.AND P0, PT, R19, R14, P0 ;  /* 0x0000000e1300720c */ /* 0x000fe40000701270 */
[-C--:B------:R-:W-:Y:S02]  /*3830*/  LEA.HI.X.SX32 R131, R12, R8.reuse, 0x1, P6 ;  /* 0x000000080c837211 */ /* 0x080fe400030f0eff */
[----:B------:R-:W-:Y:S02]  /*3840*/  LEA.HI.X.SX32 R133, R138, R8, 0x1, P5 ;  /* 0x000000088a857211 */ /* 0x000fe400028f0eff */
[-C--:B------:R-:W-:Y:S02]  /*3850*/  LEA R136, P6, R142, R146.reuse, 0x1 ;  /* 0x000000928e887211 */ /* 0x080fe400078c08ff */
[----:B------:R-:W-:-:S02]  /*3860*/  LEA R138, P5, R144, R146, 0x1 ;  /* 0x00000092908a7211 */ /* 0x000fc400078a08ff */
[----:B------:R-:W-:Y:S02]  /*3870*/  LEA.HI.X.SX32 R135, R140, R8, 0x1, P4 ;  /* 0x000000088c877211 */ /* 0x000fe400020f0eff */
[----:B------:R-:W-:Y:S02]  /*3880*/  LEA R140, P4, R152, R146, 0x1 ;  /* 0x00000092988c7211 */ /* 0x000fe400078808ff */
[----:B------:R-:W-:Y:S02]  /*3890*/  PRMT R236, RZ, 0x7610, R236 ;  /* 0x00007610ffec7816 */ /* 0x000fe400000000ec */
[-C--:B------:R-:W-:Y:S02]  /*38a0*/  LEA.HI.X.SX32 R137, R142, R8.reuse, 0x1, P6 ;  /* 0x000000088e897211 */ /* 0x080fe400030f0eff */
[----:B------:R-:W-:Y:S02]  /*38b0*/  LEA.HI.X.SX32 R139, R144, R8, 0x1, P5 ;  /* 0x00000008908b7211 */ /* 0x000fe400028f0eff */
[----:B------:R-:W-:Y:S01]  /*38c0*/  PRMT R222, RZ, 0x7610, R222 ;  /* 0x00007610ffde7816 */ /* 0x000fe200000000de */
[----:B------:R-:W4:Y:S01]  /*38d0*/  @P3 LDG.E.U16 R236, desc[UR20][R80.64] ;  /* 0x0000001450ec3981 */ /* 0x000f22000c1e1500 */
[----:B------:R-:W-:-:S02]  /*38e0*/  LEA R142, P6, R154, R146, 0x1 ;  /* 0x000000929a8e7211 */ /* 0x000fc400078c08ff */
[----:B------:R-:W-:Y:S02]  /*38f0*/  LEA R144, P5, R150, R146, 0x1 ;  /* 0x0000009296907211 */ /* 0x000fe400078a08ff */
[----:B------:R-:W-:Y:S01]  /*3900*/  LEA.HI.X.SX32 R141, R152, R8, 0x1, P4 ;  /* 0x00000008988d7211 */ /* 0x000fe200020f0eff */
[----:B------:R-:W4:Y:S01]  /*3910*/  @P2 LDG.E.U16 R222, desc[UR20][R82.64] ;  /* 0x0000001452de2981 */ /* 0x000f22000c1e1500 */
[----:B------:R-:W-:Y:S02]  /*3920*/  PRMT R220, RZ, 0x7610, R220 ;  /* 0x00007610ffdc7816 */ /* 0x000fe400000000dc */
[----:B------:R-:W-:Y:S02]  /*3930*/  PRMT R218, RZ, 0x7610, R218 ;  /* 0x00007610ffda7816 */ /* 0x000fe400000000da */
[----:B------:R-:W-:Y:S02]  /*3940*/  PRMT R231, RZ, 0x7610, R231 ;  /* 0x00007610ffe77816 */ /* 0x000fe400000000e7 */
[----:B------:R-:W-:Y:S01]  /*3950*/  PRMT R233, RZ, 0x7610, R233 ;  /* 0x00007610ffe97816 */ /* 0x000fe200000000e9 */
[----:B------:R-:W4:Y:S01]  /*3960*/  @P0 LDG.E.U16 R220, desc[UR20][R84.64] ;  /* 0x0000001454dc0981 */ /* 0x000f22000c1e1500 */
[----:B------:R-:W-:-:S02]  /*3970*/  PRMT R235, RZ, 0x7610, R235 ;  /* 0x00007610ffeb7816 */ /* 0x000fc400000000eb */
[----:B------:R-:W-:Y:S01]  /*3980*/  PRMT R237, RZ, 0x7610, R237 ;  /* 0x00007610ffed7816 */ /* 0x000fe200000000ed */
[----:B------:R-:W4:Y:S01]  /*3990*/  @P0 LDG.E.U16 R218, desc[UR20][R92.64] ;  /* 0x000000145cda0981 */ /* 0x000f22000c1e1500 */
[----:B------:R-:W-:Y:S02]  /*39a0*/  PRMT R239, RZ, 0x7610, R239 ;  /* 0x00007610ffef7816 */ /* 0x000fe400000000ef */
[----:B------:R-:W-:Y:S01]  /*39b0*/  PRMT R241, RZ, 0x7610, R241 ;  /* 0x00007610fff17816 */ /* 0x000fe200000000f1 */
[----:B------:R-:W4:Y:S01]  /*39c0*/  @P0 LDG.E.U16 R231, desc[UR20][R100.64] ;  /* 0x0000001464e70981 */ /* 0x000f22000c1e1500 */
[----:B------:R-:W-:Y:S02]  /*39d0*/  LEA R146, P4, R156, R146, 0x1 ;  /* 0x000000929c927211 */ /* 0x000fe400078808ff */
        /* <DEDUP_REMOVED lines=35> */
[-C--:B------:R-:W-:Y:S02]  /*3c10*/  LEA.HI.X.SX32 R143, R154, R8.reuse, 0x1, P6 ;  /* 0x000000089a8f7211 */ /* 0x080fe400030f0eff */
[----:B------:R-:W-:Y:S01]  /*3c20*/  PRMT R214, RZ, 0x7610, R214 ;  /* 0x00007610ffd67816 */ /* 0x000fe200000000d6 */
[----:B------:R-:W4:Y:S01]  /*3c30*/  @P0 LDG.E.U16 R20, desc[UR20][R140.64] ;  /* 0x000000148c140981 */ /* 0x000f22000c1e1500 */
[----:B------:R-:W-:-:S02]  /*3c40*/  LEA.HI.X.SX32 R145, R150, R8, 0x1, P5 ;  /* 0x0000000896917211 */ /* 0x000fc400028f0eff */
[----:B------:R-:W-:Y:S01]  /*3c50*/  LEA.HI.X.SX32 R147, R156, R8, 0x1, P4 ;  /* 0x000000089c937211 */ /* 0x000fe200020f0eff */
[----:B------:R-:W4:Y:S04]  /*3c60*/  @P0 LDG.E.U16 R22, desc[UR20][R88.64] ;  /* 0x0000001458160981 */ /* 0x000f28000c1e1500 */
        /* <DEDUP_REMOVED lines=14> */
[----:B------:R-:W4:Y:S01]  /*3d50*/  @P0 LDG.E.U16 R214, desc[UR20][R146.64] ;  /* 0x0000001492d60981 */ /* 0x000f22000c1e1500 */
[----:B------:R-:W-:Y:S01]  /*3d60*/  SHF.R.S32.HI R12, RZ, 0x6, R66 ;  /* 0x00000006ff0c7819 */ /* 0x000fe20000011442 */
[----:B------:R-:W-:-:S04]  /*3d70*/  @!UP1 UIADD3 UR4, UPT, UPT, -UR6, 0x100000, URZ ;  /* 0x0010000006049890 */ /* 0x000fc8000fffe1ff */
[----:B------:R-:W-:Y:S02]  /*3d80*/  @!UP1 USHF.L.U32 UR5, UR4, 0xb, URZ ;  /* 0x0000000b04059899 */ /* 0x000fe400080006ff */
[----:B------:R-:W-:Y:S01]  /*3d90*/  @!UP1 USHF.L.U32 UR4, UR4, 0x1, URZ ;  /* 0x0000000104049899 */ /* 0x000fe200080006ff */
[----:B------:R-:W-:Y:S01]  /*3da0*/  IMAD.SHL.U32 R181, R19, 0x2, RZ ;  /* 0x0000000213b57824 */ /* 0x000fe200078e00ff */
[----:B------:R-:W-:Y:S02]  /*3db0*/  SHF.R.S32.HI R183, RZ, 0x1f, R6 ;  /* 0x0000001fffb77819 */ /* 0x000fe40000011406 */
[----:B------:R-:W-:Y:S01]  /*3dc0*/  SGXT R12, R12, 0x1 ;  /* 0x000000010c0c781a */ /* 0x000fe20000000200 */
[----:B------:R-:W-:Y:S01]  /*3dd0*/  VOTEU.ALL UP2, P1 ;  /* 0x0000000000ff7886 */ /* 0x000fe20000840000 */
[----:B------:R-:W-:Y:S02]  /*3de0*/  SHF.L.U64.HI R6, R6, 0x1, R183 ;  /* 0x0000000106067819 */ /* 0x000fe400000102b7 */
[----:B------:R-:W-:-:S02]  /*3df0*/  SHF.R.S32.HI R10, RZ, 0x1f, R191 ;  /* 0x0000001fff0a7819 */ /* 0x000fc400000114bf */
[-C--:B------:R-:W-:Y:S02]  /*3e00*/  LEA R190, P3, R191, R186.reuse, 0x1 ;  /* 0x000000babfbe7211 */ /* 0x080fe400078608ff */
[----:B------:R-:W-:Y:S01]  /*3e10*/  SHF.R.S32.HI R8, RZ, 0x1f, R189 ;  /* 0x0000001fff087819 */ /* 0x000fe200000114bd */
[----:B------:R0:W1:Y:S01]  /*3e20*/  @!UP2 SYNCS.EXCH.64 URZ, [UR9+0x8008], UR4 ;  /* 0x0080080409ffa5b2 */ /* 0x0000620008000100 */
[----:B------:R-:W-:Y:S02]  /*3e30*/  LEA R188, P2, R189, R186, 0x1 ;  /* 0x000000babdbc7211 */ /* 0x000fe400078408ff */
[----:B------:R-:W-:Y:S02]  /*3e40*/  ISETP.NE.U32.AND P0, PT, R148, RZ, PT ;  /* 0x000000ff9400720c */ /* 0x000fe40003f05070 */
[----:B------:R-:W-:Y:S02]  /*3e50*/  LOP3.LUT R12, R181, 0x90, R12, 0x78, !PT ;  /* 0x00000090b50c7812 */ /* 0x000fe400078e780c */
[----:B------:R-:W-:-:S02]  /*3e60*/  SHF.R.S32.HI R148, RZ, 0x1f, R193 ;  /* 0x0000001fff947819 */ /* 0x000fc400000114c1 */
[----:B------:R-:W-:Y:S02]  /*3e70*/  LEA R192, P4, R193, R186, 0x1 ;  /* 0x000000bac1c07211 */ /* 0x000fe400078808ff */
[----:B------:R-:W-:Y:S02]  /*3e80*/  LEA.HI.X R191, R191, R6, R10, 0x1, P3 ;  /* 0x00000006bfbf7211 */ /* 0x000fe400018f0c0a */
[----:B------:R-:W-:Y:S02]  /*3e90*/  SHF.R.S32.HI R150, RZ, 0x1f, R195 ;  /* 0x0000001fff967819 */ /* 0x000fe400000114c3 */
[----:B------:R-:W-:Y:S02]  /*3ea0*/  LEA R194, P5, R195, R186, 0x1 ;  /* 0x000000bac3c27211 */ /* 0x000fe400078a08ff */
[----:B------:R-:W-:Y:S02]  /*3eb0*/  LEA.HI.X R189, R189, R6, R8, 0x1, P2 ;  /* 0x00000006bdbd7211 */ /* 0x000fe400010f0c08 */
[----:B------:R-:W-:-:S02]  /*3ec0*/  SHF.R.S32.HI R10, RZ, 0x1f, R199 ;  /* 0x0000001fff0a7819 */ /* 0x000fc400000114c7 */
[-C--:B------:R-:W-:Y:S01]  /*3ed0*/  LEA R198, P3, R199, R186.reuse, 0x1 ;  /* 0x000000bac7c67211 */ /* 0x080fe200078608ff */
[----:B--2---:R2:W-:Y:S01]  /*3ee0*/  STS.U16 [R12+UR9+0x1800], R11 ;  /* 0x0018000b0c007988 */ /* 0x0045e20008000409 */
[----:B------:R-:W-:Y:S02]  /*3ef0*/  SHF.R.S32.HI R8, RZ, 0x1f, R197 ;  /* 0x0000001fff087819 */ /* 0x000fe400000114c5 */
[----:B------:R-:W-:Y:S02]  /*3f00*/  LEA R196, P2, R197, R186, 0x1 ;  /* 0x000000bac5c47211 */ /* 0x000fe400078408ff */
[----:B------:R-:W-:Y:S01]  /*3f10*/  LEA.HI.X R193, R193, R6, R148, 0x1, P4 ;  /* 0x00000006c1c17211 */ /* 0x000fe200020f0c94 */
[----:B------:R0:W-:Y:S01]  /*3f20*/  STS.U16 [R12+UR9+0x1c00], R9 ;  /* 0x001c00090c007988 */ /* 0x0001e20008000409 */
[----:B------:R-:W-:Y:S02]  /*3f30*/  SHF.R.S32.HI R148, RZ, 0x1f, R201 ;  /* 0x0000001fff947819 */ /* 0x000fe400000114c9 */
[----:B------:R-:W-:-:S02]  /*3f40*/  LEA R200, P4, R201, R186, 0x1 ;  /* 0x000000bac9c87211 */ /* 0x000fc400078808ff */
[----:B--2---:R-:W-:Y:S02]  /*3f50*/  LOP3.LUT R11, R5, 0x18, RZ, 0xfc, !PT ;  /* 0x00000018050b7812 */ /* 0x004fe400078efcff */
[-C--:B------:R-:W-:Y:S02]  /*3f60*/  LEA.HI.X R195, R195, R6.reuse, R150, 0x1, P5 ;  /* 0x00000006c3c37211 */ /* 0x080fe400028f0c96 */
[----:B------:R-:W-:Y:S02]  /*3f70*/  LEA.HI.X R199, R199, R6, R10, 0x1, P3 ;  /* 0x00000006c7c77211 */ /* 0x000fe400018f0c0a */
[----:B------:R-:W-:Y:S02]  /*3f80*/  SHF.R.S32.HI R150, RZ, 0x1f, R203 ;  /* 0x0000001fff967819 */ /* 0x000fe400000114cb */
[----:B------:R-:W-:Y:S02]  /*3f90*/  LEA R202, P5, R203, R186, 0x1 ;  /* 0x000000bacbca7211 */ /* 0x000fe400078a08ff */
[----:B------:R-:W-:-:S02]  /*3fa0*/  LEA.HI.X R197, R197, R6, R8, 0x1, P2 ;  /* 0x00000006c5c57211 */ /* 0x000fc400010f0c08 */
[C---:B------:R-:W-:Y:S02]  /*3fb0*/  LOP3.LUT R10, R12.reuse, 0x20, RZ, 0x3c, !PT ;  /* 0x000000200c0a7812 */ /* 0x040fe400078e3cff */
[----:B0-----:R-:W-:Y:S01]  /*3fc0*/  LOP3.LUT R9, R5, 0x1a, RZ, 0xfc, !PT ;  /* 0x0000001a05097812 */ /* 0x001fe200078efcff */
[----:B------:R0:W-:Y:S01]  /*3fd0*/  STS.U16 [R12+UR9+0x1400], R7 ;  /* 0x001400070c007988 */ /* 0x0001e20008000409 */
[----:B------:R-:W-:Y:S02]  /*3fe0*/  LOP3.LUT R8, R12, 0x40, RZ, 0x3c, !PT ;  /* 0x000000400c087812 */ /* 0x000fe400078e3cff */
[----:B------:R-:W-:Y:S01]  /*3ff0*/  LEA.HI.X R201, R201, R6, R148, 0x1, P4 ;  /* 0x00000006c9c97211 */ /* 0x000fe200020f0c94 */
[----:B------:R-:W-:Y:S01]  /*4000*/  IMAD R148, R11, R74, RZ ;  /* 0x0000004a0b947224 */ /* 0x000fe200078e02ff */
[----:B------:R-:W-:Y:S01]  /*4010*/  LEA.HI.X R203, R203, R6, R150, 0x1, P5 ;  /* 0x00000006cbcb7211 */ /* 0x000fe200028f0c96 */
[----:B------:R-:W-:Y:S01]  /*4020*/  STS.U16 [R12+UR9+0x400], R169 ;  /* 0x000400a90c007988 */ /* 0x000fe20008000409 */
[----:B------:R-:W-:Y:S01]  /*4030*/  IMAD R150, R9, R74, RZ ;  /* 0x0000004a09967224 */ /* 0x000fe200078e02ff */
[----:B0-----:R-:W-:-:S02]  /*4040*/  LOP3.LUT R7, R5, 0x1c, RZ, 0xfc, !PT ;  /* 0x0000001c05077812 */ /* 0x001fc400078efcff */
[----:B---3--:R-:W-:Y:S04]  /*4050*/  STS.U16 [R12+UR9+0x800], R171 ;  /* 0x000800ab0c007988 */ /* 0x008fe80008000409 */
[----:B-----5:R-:W-:Y:S04]  /*4060*/  STS.U16 [R12+UR9+0xc00], R173 ;  /* 0x000c00ad0c007988 */ /* 0x020fe80008000409 */
[----:B------:R-:W-:Y:S04]  /*4070*/  STS.U16 [R12+UR9+0x1000], R175 ;  /* 0x001000af0c007988 */ /* 0x000fe80008000409 */
[----:B------:R-:W-:Y:S04]  /*4080*/  STS.U16 [R12+UR9], R179 ;  /* 0x000000b30c007988 */ /* 0x000fe80008000409 */
[----:B----4-:R-:W-:Y:S04]  /*4090*/  STS.U16 [R10+UR9+0x500], R167 ;  /* 0x000500a70a007988 */ /* 0x010fe80008000409 */
[----:B------:R-:W-:Y:S04]  /*40a0*/  STS.U16 [R10+UR9+0xd00], R165 ;  /* 0x000d00a50a007988 */ /* 0x000fe80008000409 */
[----:B------:R-:W-:Y:S04]  /*40b0*/  STS.U16 [R10+UR9+0x1100], R155 ;  /* 0x0011009b0a007988 */ /* 0x000fe80008000409 */
[----:B------:R-:W-:Y:S04]  /*40c0*/  STS.U16 [R10+UR9+0x900], R157 ;  /* 0x0009009d0a007988 */ /* 0x000fe80008000409 */
[----:B------:R-:W-:Y:S04]  /*40d0*/  STS.U16 [R10+UR9+0x1500], R159 ;  /* 0x0015009f0a007988 */ /* 0x000fe80008000409 */
[----:B------:R0:W-:Y:S04]  /*40e0*/  STS.U16 [R10+UR9+0x1900], R153 ;  /* 0x001900990a007988 */ /* 0x0001e80008000409 */
[----:B------:R-:W-:Y:S04]  /*40f0*/  STS.U16 [R10+UR9+0x1d00], R161 ;  /* 0x001d00a10a007988 */ /* 0x000fe80008000409 */
[----:B------:R-:W-:Y:S01]  /*4100*/  STS.U16 [R10+UR9+0x100], R177 ;  /* 0x000100b10a007988 */ /* 0x000fe20008000409 */
[----:B------:R-:W-:-:S03]  /*4110*/  IMAD.SHL.U32 R187, R150, 0x2, RZ ;  /* 0x0000000296bb7824 */ /* 0x000fc600078e00ff */
[----:B------:R2:W-:Y:S01]  /*4120*/  STS.U16 [R8+UR9+0xa00], R149 ;  /* 0x000a009508007988 */ /* 0x0005e20008000409 */
[-C--:B0-----:R-:W-:Y:S02]  /*4130*/  IMAD R153, R7, R74.reuse, RZ ;  /* 0x0000004a07997224 */ /* 0x081fe400078e02ff */
[----:B------:R-:W-:Y:S01]  /*4140*/  IMAD R155, R29, R74, RZ ;  /* 0x0000004a1d9b7224 */ /* 0x000fe200078e02ff */
[----:B------:R0:W-:Y:S01]  /*4150*/  STS.U16 [R8+UR9+0xe00], R151 ;  /* 0x000e009708007988 */ /* 0x0001e20008000409 */
[----:B------:R-:W-:-:S04]  /*4160*/  IMAD.HI R175, R148, 0x2, RZ ;  /* 0x0000000294af7827 */ /* 0x000fc800078e02ff */
[----:B--2---:R-:W-:Y:S02]  /*4170*/  IMAD.SHL.U32 R149, R148, 0x2, RZ ;  /* 0x0000000294957824 */ /* 0x004fe400078e00ff */
[----:B------:R-:W-:Y:S02]  /*4180*/  IMAD.SHL.U32 R152, R153, 0x2, RZ ;  /* 0x0000000299987824 */ /* 0x000fe400078e00ff */
[----:B------:R-:W-:Y:S01]  /*4190*/  IMAD R157, R223, R74, RZ ;  /* 0x0000004adf9d7224 */ /* 0x000fe200078e02ff */
[--C-:B------:R-:W-:Y:S01]  /*41a0*/  IADD3 R148, P4, P5, R149, UR12, R186.reuse ;  /* 0x0000000c95947c10 */ /* 0x100fe2000fd9e0ba */
[----:B0-----:R-:W-:Y:S01]  /*41b0*/  IMAD.HI R151, R150, 0x2, RZ ;  /* 0x0000000296977827 */ /* 0x001fe200078e02ff */
[----:B------:R-:W-:-:S03]  /*41c0*/  IADD3 R150, P2, P3, R187, UR12, R186 ;  /* 0x0000000cbb967c10 */ /* 0x000fc6000fb5e0ba */
[----:B------:R-:W-:Y:S01]  /*41d0*/  IMAD.SHL.U32 R154, R155, 0x2, RZ ;  /* 0x000000029b9a7824 */ /* 0x000fe200078e00ff */
[----:B------:R-:W-:Y:S01]  /*41e0*/  IADD3.X R149, PT, PT, R175, UR13, R6, P4, P5 ;  /* 0x0000000daf957c10 */ /* 0x000fe2000a7ea406 */
[-C--:B------:R-:W-:Y:S01]  /*41f0*/  IMAD R159, R215, R74.reuse, RZ ;  /* 0x0000004ad79f7224 */ /* 0x080fe200078e02ff */
[----:B------:R-:W-:Y:S01]  /*4200*/  IADD3 R152, P4, P5, R152, UR12, R186 ;  /* 0x0000000c98987c10 */ /* 0x000fe2000fd9e0ba */
[----:B------:R-:W-:Y:S01]  /*4210*/  IMAD.HI R153, R153, 0x2, RZ ;  /* 0x0000000299997827 */ /* 0x000fe200078e02ff */
[----:B------:R-:W-:Y:S01]  /*4220*/  IADD3.X R151, PT, PT, R151, UR13, R6, P2, P3 ;  /* 0x0000000d97977c10 */ /* 0x000fe200097e6406 */
[----:B------:R0:W-:Y:S02]  /*4230*/  STS.U16 [R8+UR9+0x600], R163 ;  /* 0x000600a308007988 */ /* 0x0001e40008000409 */
[----:B------:R-:W-:Y:S01]  /*4240*/  IMAD.SHL.U32 R156, R157, 0x2, RZ ;  /* 0x000000029d9c7824 */ /* 0x000fe200078e00ff */
[----:B------:R-:W-:Y:S01]  /*4250*/  IADD3 R154, P2, P3, R154, UR12, R186 ;  /* 0x0000000c9a9a7c10 */ /* 0x000fe2000fb5e0ba */
[----:B------:R-:W-:-:S02]  /*4260*/  IMAD R161, R71, R74, RZ ;  /* 0x0000004a47a17224 */ /* 0x000fc400078e02ff */
[----:B------:R-:W-:Y:S01]  /*4270*/  IMAD.HI R155, R155, 0x2, RZ ;  /* 0x000000029b9b7827 */ /* 0x000fe200078e02ff */
[----:B------:R-:W-:-:S03]  /*4280*/  IADD3.X R153, PT, PT, R153, UR13, R6, P4, P5 ;  /* 0x0000000d99997c10 */ /* 0x000fc6000a7ea406 */
[----:B------:R-:W-:Y:S02]  /*4290*/  IMAD.SHL.U32 R185, R159, 0x2, RZ ;  /* 0x000000029fb97824 */ /* 0x000fe400078e00ff */
[----:B0-----:R-:W-:Y:S01]  /*42a0*/  IMAD R163, R27, R74, RZ ;  /* 0x0000004a1ba37224 */ /* 0x001fe200078e02ff */
[----:B------:R-:W-:Y:S01]  /*42b0*/  IADD3 R156, P4, P5, R156, UR12, R186 ;  /* 0x0000000c9c9c7c10 */ /* 0x000fe2000fd9e0ba */
[----:B------:R-:W-:Y:S01]  /*42c0*/  IMAD.HI R157, R157, 0x2, RZ ;  /* 0x000000029d9d7827 */ /* 0x000fe200078e02ff */
[----:B------:R-:W-:-:S03]  /*42d0*/  IADD3.X R155, PT, PT, R155, UR13, R6, P2, P3 ;  /* 0x0000000d9b9b7c10 */ /* 0x000fc600097e6406 */
[----:B------:R-:W-:Y:S01]  /*42e0*/  IMAD.SHL.U32 R177, R161, 0x2, RZ ;  /* 0x00000002a1b17824 */ /* 0x000fe200078e00ff */
[----:B------:R-:W-:Y:S01]  /*42f0*/  IADD3 R158, P2, P3, R185, UR12, R186 ;  /* 0x0000000cb99e7c10 */ /* 0x000fe2000fb5e0ba */
[----:B------:R-:W-:Y:S02]  /*4300*/  IMAD R165, R221, R74, RZ ;  /* 0x0000004adda57224 */ /* 0x000fe400078e02ff */
[----:B------:R-:W-:Y:S01]  /*4310*/  IMAD.HI R159, R159, 0x2, RZ ;  /* 0x000000029f9f7827 */ /* 0x000fe200078e02ff */
[----:B------:R-:W-:-:S03]  /*4320*/  IADD3.X R157, PT, PT, R157, UR13, R6, P4, P5 ;  /* 0x0000000d9d9d7c10 */ /* 0x000fc6000a7ea406 */
[----:B------:R-:W-:Y:S02]  /*4330*/  IMAD.SHL.U32 R162, R163, 0x2, RZ ;  /* 0x00000002a3a27824 */ /* 0x000fe400078e00ff */
[----:B------:R-:W-:Y:S01]  /*4340*/  IMAD R167, R211, R74, RZ ;  /* 0x0000004ad3a77224 */ /* 0x000fe200078e02ff */
[----:B------:R-:W-:Y:S01]  /*4350*/  IADD3 R160, P4, P5, R177, UR12, R186 ;  /* 0x0000000cb1a07c10 */ /* 0x000fe2000fd9e0ba */
[----:B------:R-:W-:Y:S01]  /*4360*/  IMAD.HI R161, R161, 0x2, RZ ;  /* 0x00000002a1a17827 */ /* 0x000fe200078e02ff */
[----:B------:R-:W-:-:S03]  /*4370*/  IADD3.X R159, PT, PT, R159, UR13, R6, P2, P3 ;  /* 0x0000000d9f9f7c10 */ /* 0x000fc600097e6406 */
[----:B------:R-:W-:Y:S02]  /*4380*/  IMAD.SHL.U32 R183, R165, 0x2, RZ ;  /* 0x00000002a5b77824 */ /* 0x000fe400078e00ff */
[-C--:B------:R-:W-:Y:S01]  /*4390*/  IMAD R164, R67, R74.reuse, RZ ;  /* 0x0000004a43a47224 */ /* 0x080fe200078e02ff */
[----:B------:R-:W-:Y:S01]  /*43a0*/  IADD3 R162, P2, P3, R162, UR12, R186 ;  /* 0x0000000ca2a27c10 */ /* 0x000fe2000fb5e0ba */
[----:B------:R-:W-:Y:S02]  /*43b0*/  IMAD R169, R69, R74, RZ ;  /* 0x0000004a45a97224 */ /* 0x000fe400078e02ff */
[----:B------:R-:W-:Y:S01]  /*43c0*/  IMAD.HI R163, R163, 0x2, RZ ;  /* 0x00000002a3a37827 */ /* 0x000fe200078e02ff */
[----:B------:R-:W-:-:S03]  /*43d0*/  IADD3.X R161, PT, PT, R161, UR13, R6, P4, P5 ;  /* 0x0000000da1a17c10 */ /* 0x000fc6000a7ea406 */
[----:B------:R-:W-:Y:S02]  /*43e0*/  IMAD.SHL.U32 R179, R167, 0x2, RZ ;  /* 0x00000002a7b37824 */ /* 0x000fe400078e00ff */
[----:B------:R-:W-:Y:S02]  /*43f0*/  IMAD R171, R25, R74, RZ ;  /* 0x0000004a19ab7224 */ /* 0x000fe400078e02ff */
[----:B------:R-:W-:Y:S01]  /*4400*/  IMAD.HI R165, R165, 0x2, RZ ;  /* 0x00000002a5a57827 */ /* 0x000fe200078e02ff */
[----:B------:R-:W-:-:S03]  /*4410*/  IADD3.X R163, PT, PT, R163, UR13, R6, P2, P3 ;  /* 0x0000000da3a37c10 */ /* 0x000fc600097e6406 */
[C---:B------:R-:W-:Y:S02]  /*4420*/  IMAD.SHL.U32 R185, R164.reuse, 0x2, RZ ;  /* 0x00000002a4b97824 */ /* 0x040fe400078e00ff */
[----:B------:R-:W-:Y:S01]  /*4430*/  IMAD.HI R177, R164, 0x2, RZ ;  /* 0x00000002a4b17827 */ /* 0x000fe200078e02ff */
[----:B------:R-:W-:-:S03]  /*4440*/  IADD3 R164, P4, P5, R183, UR12, R186 ;  /* 0x0000000cb7a47c10 */ /* 0x000fc6000fd9e0ba */
        /* <DEDUP_REMOVED lines=16> */
[----:B------:R-:W-:Y:S02]  /*4550*/  IMAD R174, R217, R74, RZ ;  /* 0x0000004ad9ae7224 */ /* 0x000fe400078e02ff */
[C---:B------:R-:W-:Y:S02]  /*4560*/  IMAD.SHL.U32 R183, R172.reuse, 0x2, RZ ;  /* 0x00000002acb77824 */ /* 0x040fe400078e00ff */
[----:B------:R-:W-:Y:S01]  /*4570*/  IMAD.HI R179, R172, 0x2, RZ ;  /* 0x00000002acb37827 */ /* 0x000fe200078e02ff */
[----:B------:R-:W-:Y:S02]  /*4580*/  IADD3 R172, P5, P4, R181, UR12, R186 ;  /* 0x0000000cb5ac7c10 */ /* 0x000fe4000fcbe0ba */
[----:B------:R-:W-:Y:S01]  /*4590*/  IADD3.X R171, PT, PT, R171, UR13, R6, P2, P3 ;  /* 0x0000000dabab7c10 */ /* 0x000fe200097e6406 */
[----:B------:R-:W-:-:S04]  /*45a0*/  IMAD.HI R173, R173, 0x2, RZ ;  /* 0x00000002adad7827 */ /* 0x000fc800078e02ff */
[----:B------:R-:W-:-:S04]  /*45b0*/  IMAD.HI R175, R175, 0x2, RZ ;  /* 0x00000002afaf7827 */ /* 0x000fc800078e02ff */
[C---:B------:R-:W-:Y:S02]  /*45c0*/  IMAD.SHL.U32 R180, R174.reuse, 0x2, RZ ;  /* 0x00000002aeb47824 */ /* 0x040fe400078e00ff */
[----:B------:R-:W-:Y:S01]  /*45d0*/  IMAD.HI R181, R174, 0x2, RZ ;  /* 0x00000002aeb57827 */ /* 0x000fe200078e02ff */
[----:B------:R-:W-:-:S03]  /*45e0*/  IADD3 R174, P2, P3, R187, UR12, R186 ;  /* 0x0000000cbbae7c10 */ /* 0x000fc6000fb5e0ba */
[----:B------:R-:W-:Y:S01]  /*45f0*/  IMAD R182, R207, R74, RZ ;  /* 0x0000004acfb67224 */ /* 0x000fe200078e02ff */
[----:B------:R-:W-:Y:S02]  /*4600*/  IADD3.X R173, PT, PT, R173, UR13, R6, P5, P4 ;  /* 0x0000000dadad7c10 */ /* 0x000fe4000afe8406 */
[----:B------:R-:W-:Y:S01]  /*4610*/  IADD3 R176, P5, P4, R185, UR12, R186 ;  /* 0x0000000cb9b07c10 */ /* 0x000fe2000fcbe0ba */
[C---:B------:R-:W-:Y:S01]  /*4620*/  IMAD.SHL.U32 R185, R182.reuse, 0x2, RZ ;  /* 0x00000002b6b97824 */ /* 0x040fe200078e00ff */
[----:B------:R-:W-:Y:S02]  /*4630*/  IADD3.X R175, PT, PT, R175, UR13, R6, P2, P3 ;  /* 0x0000000dafaf7c10 */ /* 0x000fe400097e6406 */
[----:B------:R-:W-:Y:S01]  /*4640*/  IADD3 R178, P2, P3, R183, UR12, R186 ;  /* 0x0000000cb7b27c10 */ /* 0x000fe2000fb5e0ba */
[----:B------:R-:W-:-:S03]  /*4650*/  IMAD.HI R183, R182, 0x2, RZ ;  /* 0x00000002b6b77827 */ /* 0x000fc600078e02ff */
[----:B------:R-:W-:Y:S02]  /*4660*/  IADD3.X R179, PT, PT, R179, UR13, R6, P2, P3 ;  /* 0x0000000db3b37c10 */ /* 0x000fe400097e6406 */
[----:B------:R-:W-:Y:S01]  /*4670*/  IADD3 R182, P2, P3, R185, UR12, R186 ;  /* 0x0000000cb9b67c10 */ /* 0x000fe2000fb5e0ba */
[-C--:B------:R-:W-:Y:S02]  /*4680*/  IMAD R185, R35, R74.reuse, RZ ;  /* 0x0000004a23b97224 */ /* 0x080fe400078e02ff */
[----:B------:R-:W-:Y:S01]  /*4690*/  IMAD R187, R21, R74, RZ ;  /* 0x0000004a15bb7224 */ /* 0x000fe200078e02ff */
[----:B------:R-:W-:Y:S01]  /*46a0*/  IADD3.X R177, PT, PT, R177, UR13, R6, P5, P4 ;  /* 0x0000000db1b17c10 */ /* 0x000fe2000afe8406 */
[----:B------:R-:W-:Y:S01]  /*46b0*/  IMAD.SHL.U32 R184, R185, 0x2, RZ ;  /* 0x00000002b9b87824 */ /* 0x000fe200078e00ff */
[----:B------:R-:W-:Y:S01]  /*46c0*/  IADD3 R180, P5, P4, R180, UR12, R186 ;  /* 0x0000000cb4b47c10 */ /* 0x000fe2000fcbe0ba */
[----:B------:R-:W-:Y:S01]  /*46d0*/  IMAD.SHL.U32 R246, R187, 0x2, RZ ;  /* 0x00000002bbf67824 */ /* 0x000fe200078e00ff */
[--C-:B------:R-:W-:Y:S01]  /*46e0*/  IADD3.X R183, PT, PT, R183, UR13, R6.reuse, P2, P3 ;  /* 0x0000000db7b77c10 */ /* 0x100fe200097e6406 */
[----:B------:R-:W-:Y:S01]  /*46f0*/  IMAD.HI R185, R185, 0x2, RZ ;  /* 0x00000002b9b97827 */ /* 0x000fe200078e02ff */
[----:B------:R-:W-:-:S02]  /*4700*/  IADD3.X R181, PT, PT, R181, UR13, R6, P5, P4 ;  /* 0x0000000db5b57c10 */ /* 0x000fc4000afe8406 */
[--C-:B------:R-:W-:Y:S01]  /*4710*/  IADD3 R184, P5, P4, R184, UR12, R186.reuse ;  /* 0x0000000cb8b87c10 */ /* 0x100fe2000fcbe0ba */
[----:B------:R-:W-:Y:S01]  /*4720*/  IMAD.HI R187, R187, 0x2, RZ ;  /* 0x00000002bbbb7827 */ /* 0x000fe200078e02ff */
[----:B------:R-:W-:Y:S02]  /*4730*/  IADD3 R186, P2, P3, R246, UR12, R186 ;  /* 0x0000000cf6ba7c10 */ /* 0x000fe4000fb5e0ba */
[--C-:B------:R-:W-:Y:S02]  /*4740*/  IADD3.X R185, PT, PT, R185, UR13, R6.reuse, P5, P4 ;  /* 0x0000000db9b97c10 */ /* 0x100fe4000afe8406 */
[----:B------:R-:W-:Y:S02]  /*4750*/  IADD3.X R187, PT, PT, R187, UR13, R6, P2, P3 ;  /* 0x0000000dbbbb7c10 */ /* 0x000fe400097e6406 */
[----:B------:R-:W-:Y:S01]  /*4760*/  LOP3.LUT R6, R12, 0x60, RZ, 0x3c, !PT ;  /* 0x000000600c067812 */ /* 0x000fe200078e3cff */
[----:B------:R-:W-:Y:S04]  /*4770*/  STS.U16 [R8+UR9+0x1200], R244 ;  /* 0x001200f408007988 */ /* 0x000fe80008000409 */
        /* <DEDUP_REMOVED lines=14> */
[----:B------:R0:W-:Y:S04]  /*4860*/  STS.U16 [R12+UR9+0x2800], R231 ;  /* 0x002800e70c007988 */ /* 0x0001e80008000409 */
        /* <DEDUP_REMOVED lines=28> */
[----:B------:R3:W-:Y:S01]  /*4a30*/  STS.U16 [R6+UR9+0x3f00], R214 ;  /* 0x003f00d606007988 */ /* 0x0007e20008000409 */
[----:B-1----:R1:W-:Y:S06]  /*4a40*/  MEMBAR.ALL.CTA ;  /* 0x0000000000007992 */ /* 0x0023ec0000008000 */
[----:B-1----:R-:W1:Y:S01]  /*4a50*/  FENCE.VIEW.ASYNC.S ;  /* 0x00000000000073c6 */ /* 0x002e620000000000 */
[----:B0-----:R-:W-:Y:S01]  /*4a60*/  SHF.R.S32.HI R231, RZ, 0x1f, R4 ;  /* 0x0000001fffe77819 */ /* 0x001fe20000011404 */
[----:B------:R-:W-:Y:S01]  /*4a70*/  UIADD3 UR6, UPT, UPT, UR9, 0x4000, URZ ;  /* 0x0000400009067890 */ /* 0x000fe2000fffe0ff */
[----:B------:R-:W-:Y:S01]  /*4a80*/  IADD3 R194, P2, PT, R194, UR12, RZ ;  /* 0x0000000cc2c27c10 */ /* 0x000fe2000ff5e0ff */
[----:B------:R-:W-:Y:S01]  /*4a90*/  UIADD3 UR7, UPT, UPT, UR9, 0x6000, URZ ;  /* 0x0000600009077890 */ /* 0x000fe2000fffe0ff */
[----:B------:R-:W-:-:S02]  /*4aa0*/  LEA.HI R231, R231, R4, RZ, 0x6 ;  /* 0x00000004e7e77211 */ /* 0x000fc400078f30ff */
[----:B------:R-:W-:Y:S02]  /*4ab0*/  IADD3 R188, P3, PT, R188, UR12, RZ ;  /* 0x0000000cbcbc7c10 */ /* 0x000fe4000ff7e0ff */
[----:B------:R-:W-:Y:S02]  /*4ac0*/  IADD3 R190, P6, PT, R190, UR12, RZ ;  /* 0x0000000cbebe7c10 */ /* 0x000fe4000ffde0ff */
[----:B------:R-:W-:Y:S01]  /*4ad0*/  IADD3 R192, P5, PT, R192, UR12, RZ ;  /* 0x0000000cc0c07c10 */ /* 0x000fe2000ffbe0ff */
[----:B------:R-:W-:Y:S01]  /*4ae0*/  USHF.R.U32.HI UR6, URZ, 0x4, UR6 ;  /* 0x00000004ff067899 */ /* 0x000fe20008011606 */
[----:B------:R-:W-:Y:S01]  /*4af0*/  IADD3.X R195, PT, PT, R195, UR13, RZ, P2, !PT ;  /* 0x0000000dc3c37c10 */ /* 0x000fe200097fe4ff */
[----:B------:R-:W-:Y:S01]  /*4b00*/  USHF.R.U32.HI UR7, URZ, 0x4, UR7 ;  /* 0x00000004ff077899 */ /* 0x000fe20008011607 */
[----:B------:R-:W-:Y:S02]  /*4b10*/  ISETP.LT.OR P2, PT, R4, 0x40, P0 ;  /* 0x000000400400780c */ /* 0x000fe40000741670 */
[----:B--2---:R-:W-:-:S02]  /*4b20*/  SHF.R.S32.HI R16, RZ, 0x6, R231 ;  /* 0x00000006ff107819 */ /* 0x004fc400000114e7 */
[----:B------:R-:W-:Y:S02]  /*4b30*/  IADD3.X R189, PT, PT, R189, UR13, RZ, P3, !PT ;  /* 0x0000000dbdbd7c10 */ /* 0x000fe40009ffe4ff */
[----:B------:R-:W-:Y:S02]  /*4b40*/  IADD3.X R191, PT, PT, R191, UR13, RZ, P6, !PT ;  /* 0x0000000dbfbf7c10 */ /* 0x000fe4000b7fe4ff */
[----:B------:R-:W-:Y:S01]  /*4b50*/  IADD3.X R193, PT, PT, R193, UR13, RZ, P5, !PT ;  /* 0x0000000dc1c17c10 */ /* 0x000fe2000affe4ff */
[----:B------:R-:W-:Y:S01]  /*4b60*/  USGXT.U32 UR14, UR7, 0xe ;  /* 0x0000000e070e789a */ /* 0x000fe20008000000 */
[----:B------:R-:W-:Y:S02]  /*4b70*/  IADD3 R196, P4, PT, R196, UR12, RZ ;  /* 0x0000000cc4c47c10 */ /* 0x000fe4000ff9e0ff */
[----:B------:R-:W-:Y:S02]  /*4b80*/  IADD3 R198, P3, PT, R198, UR12, RZ ;  /* 0x0000000cc6c67c10 */ /* 0x000fe4000ff7e0ff */
[----:B------:R-:W-:-:S02]  /*4b90*/  IADD3 R200, P6, PT, R200, UR12, RZ ;  /* 0x0000000cc8c87c10 */ /* 0x000fc4000ffde0ff */
[----:B------:R-:W-:Y:S01]  /*4ba0*/  IADD3 R202, P5, PT, R202, UR12, RZ ;  /* 0x0000000ccaca7c10 */ /* 0x000fe2000ffbe0ff */
[----:B------:R-:W-:Y:S01]  /*4bb0*/  USGXT.U32 UR12, UR6, 0xe ;  /* 0x0000000e060c789a */ /* 0x000fe20008000000 */
[----:B------:R-:W-:Y:S01]  /*4bc0*/  VIMNMX R16, PT, PT, R16, 0x1, !PT ;  /* 0x0000000110107848 */ /* 0x000fe20007fe0100 */
[----:B------:R-:W-:Y:S02]  /*4bd0*/  UIADD3 UR22, UP2, UPT, UR14, 0x2, URZ ;  /* 0x000000020e167890 */ /* 0x000fe4000ff5e0ff */
[----:B------:R-:W-:Y:S01]  /*4be0*/  UIADD3 UR24, UP1, UPT, UR12, 0x80, URZ ;  /* 0x000000800c187890 */ /* 0x000fe2000ff3e0ff */
[----:B------:R-:W-:Y:S01]  /*4bf0*/  UMOV UR4, URZ ;  /* 0x000000ff00047c82 */ /* 0x000fe20008000000 */
[----:B------:R-:W-:Y:S01]  /*4c00*/  UMOV UR5, URZ ;  /* 0x000000ff00057c82 */ /* 0x000fe20008000000 */
[----:B------:R-:W-:Y:S01]  /*4c10*/  VIADD R16, R16, 0xffffffff ;  /* 0xffffffff10107836 */ /* 0x000fe20000000000 */
[----:B------:R-:W-:Y:S01]  /*4c20*/  IADD3.X R197, PT, PT, R197, UR13, RZ, P4, !PT ;  /* 0x0000000dc5c57c10 */ /* 0x000fe2000a7fe4ff */
[----:B------:R-:W-:Y:S01]  /*4c30*/  UIADD3.X UR25, UPT, UPT, UR4, 0x40004040, URZ, UP1, !UPT ;  /* 0x4000404004197890 */ /* 0x000fe20008ffe4ff */
[----:B------:R-:W-:Y:S01]  /*4c40*/  IADD3.X R199, PT, PT, R199, UR13, RZ, P3, !PT ;  /* 0x0000000dc7c77c10 */ /* 0x000fe20009ffe4ff */
[----:B------:R-:W-:Y:S01]  /*4c50*/  UIADD3.X UR23, UPT, UPT, UR5, 0x40004040, URZ, UP2, !UPT ;  /* 0x4000404005177890 */ /* 0x000fe200097fe4ff */
[----:B------:R-:W-:Y:S01]  /*4c60*/  IADD3.X R201, PT, PT, R201, UR13, RZ, P6, !PT ;  /* 0x0000000dc9c97c10 */ /* 0x000fe2000b7fe4ff */
[----:B------:R-:W-:Y:S01]  /*4c70*/  UMOV UR6, URZ ;  /* 0x000000ff00067c82 */ /* 0x000fe20008000000 */
[----:B------:R-:W-:Y:S01]  /*4c80*/  IADD3.X R203, PT, PT, R203, UR13, RZ, P5, !PT ;  /* 0x0000000dcbcb7c10 */ /* 0x000fe2000affe4ff */
[----:B------:R-:W-:Y:S01]  /*4c90*/  IMAD.SHL.U32 R75, R75, 0x40, RZ ;  /* 0x000000404b4b7824 */ /* 0x000fe200078e00ff */
[----:B-1----:R-:W-:Y:S01]  /*4ca0*/  BAR.SYNC.DEFER_BLOCKING 0x0 ;  /* 0x0000000000007b1d */ /* 0x002fe20000010000 */
[----:B------:R-:W-:Y:S01]  /*4cb0*/  IMAD.SHL.U32 R231, R74, 0x40, RZ ;  /* 0x000000404ae77824 */ /* 0x000fe200078e00ff */
[----:B------:R-:W-:-:S04]  /*4cc0*/  ISETP.NE.U32.AND P3, PT, R16, RZ, PT ;  /* 0x000000ff1000720c */ /* 0x000fc80003f65070 */
[----:B---3--:R-:W-:Y:S09]  /*4cd0*/  @P2 BRA `(.L_x_6) ;  /* 0x0000000000842947 */ /* 0x008ff20003800000 */
[----:B------:R-:W-:Y:S02]  /*4ce0*/  UIADD3 UR4, UPT, UPT, UR9, 0x2000, URZ ;  /* 0x0000200009047890 */ /* 0x000fe4000fffe0ff */
[----:B------:R-:W-:Y:S02]  /*4cf0*/  USHF.R.U32.HI UR16, URZ, 0x4, UR9 ;  /* 0x00000004ff107899 */ /* 0x000fe40008011609 */
[----:B------:R-:W-:Y:S02]  /*4d00*/  USHF.R.U32.HI UR4, URZ, 0x4, UR4 ;  /* 0x00000004ff047899 */ /* 0x000fe40008011604 */
[----:B------:R-:W-:Y:S02]  /*4d10*/  USGXT.U32 UR16, UR16, 0xe ;  /* 0x0000000e1010789a */ /* 0x000fe40008000000 */
[----:B------:R-:W-:Y:S02]  /*4d20*/  USGXT.U32 UR18, UR4, 0xe ;  /* 0x0000000e0412789a */ /* 0x000fe40008000000 */
[----:B------:R-:W-:-:S02]  /*4d30*/  UIADD3 UR36, UP1, UPT, UR16, 0x80, URZ ;  /* 0x0000008010247890 */ /* 0x000fc4000ff3e0ff */
[----:B------:R-:W-:Y:S01]  /*4d40*/  UIADD3 UR34, UP2, UPT, UR18, 0x2, URZ ;  /* 0x0000000212227890 */ /* 0x000fe2000ff5e0ff */
[----:B------:R-:W-:Y:S01]  /*4d50*/  UMOV UR4, URZ ;  /* 0x000000ff00047c82 */ /* 0x000fe20008000000 */
[----:B------:R-:W-:Y:S01]  /*4d60*/  UMOV UR38, 0x0 ;  /* 0x0000000000267882 */ /* 0x000fe20000000000 */
[----:B------:R-:W-:Y:S02]  /*4d70*/  UIADD3.X UR37, UPT, UPT, UR4, 0x40004040, URZ, UP1, !UPT ;  /* 0x4000404004257890 */ /* 0x000fe40008ffe4ff */
[----:B------:R-:W-:Y:S02]  /*4d80*/  UIADD3.X UR35, UPT, UPT, UR4, 0x40004040, URZ, UP2, !UPT ;  /* 0x4000404004237890 */ /* 0x000fe400097fe4ff */
[----:B------:R-:W-:Y:S02]  /*4d90*/  UIADD3.64 UR26, UPT, UPT, UR36, 0x80, URZ ;  /* 0x00000080241a7897 */ /* 0x000fe4000fffe0ff */
[----:B------:R-:W-:Y:S02]  /*4da0*/  UIADD3.64 UR28, UPT, UPT, UR34, 0x2, URZ ;  /* 0x00000002221c7897 */ /* 0x000fe4000fffe0ff */
[----:B------:R-:W-:-:S02]  /*4db0*/  UIADD3.64 UR30, UPT, UPT, UR36, 0x100, URZ ;  /* 0x00000100241e7897 */ /* 0x000fc4000fffe0ff */
[----:B------:R-:W-:Y:S01]  /*4dc0*/  UIADD3.64 UR32, UPT, UPT, UR34, 0x4, URZ ;  /* 0x0000000422207897 */ /* 0x000fe2000fffe0ff */
[----:B------:R-:W-:Y:S01]  /*4dd0*/  UMOV UR39, 0x4108490 ;  /* 0x0410849000277882 */ /* 0x000fe20000000000 */
[----:B------:R-:W-:Y:S01]  /*4de0*/  UMOV UR17, 0x40004040 ;  /* 0x4000404000117882 */ /* 0x000fe20000000000 */
[----:B------:R-:W-:Y:S01]  /*4df0*/  UMOV UR19, 0x40004040 ;  /* 0x4000404000137882 */ /* 0x000fe20000000000 */
[----:B------:R-:W-:Y:S01]  /*4e00*/  UMOV UR40, 0x0 ;  /* 0x0000000000287882 */ /* 0x000fe20000000000 */
[----:B------:R-:W-:Y:S01]  /*4e10*/  UMOV UR41, 0x4108490 ;  /* 0x0410849000297882 */ /* 0x000fe20000000000 */
[----:B------:R-:W-:Y:S01]  /*4e20*/  UMOV UR42, 0x0 ;  /* 0x00000000002a7882 */ /* 0x000fe20000000000 */
[----:B------:R-:W-:Y:S01]  /*4e30*/  UMOV UR43, 0x4108490 ;  /* 0x04108490002b7882 */ /* 0x000fe20000000000 */
[----:B------:R-:W-:Y:S01]  /*4e40*/  UMOV UR4, UR11 ;  /* 0x0000000b00047c82 */ /* 0x000fe20008000000 */
[----:B------:R-:W-:Y:S01]  /*4e50*/  UMOV UR5, URZ ;  /* 0x000000ff00057c82 */ /* 0x000fe20008000000 */
[----:B------:R0:W-:Y:S01]  /*4e60*/  UTCHMMA gdesc[UR16], gdesc[UR18], tmem[UR8], tmem[UR38], idesc[UR39], !UPT ;  /* 0x00ff2612100075ea */ /* 0x0001e2000f800008 */
[----:B------:R-:W-:Y:S01]  /*4e70*/  UMOV UR44, 0x0 ;  /* 0x00000000002c7882 */ /* 0x000fe20000000000 */
[----:B------:R-:W-:Y:S01]  /*4e80*/  UMOV UR45, 0x4108490 ;  /* 0x04108490002d7882 */ /* 0x000fe20000000000 */
[----:B------:R0:W-:Y:S01]  /*4e90*/  UTCHMMA gdesc[UR36], gdesc[UR34], tmem[UR8], tmem[UR40], idesc[UR41], UPT ;  /* 0x00ff2822240075ea */ /* 0x0001e2000b800008 */
[----:B------:R-:W-:Y:S01]  /*4ea0*/  UMOV UR4, UR4 ;  /* 0x0000000400047c82 */ /* 0x000fe20008000000 */
[----:B------:R0:W-:Y:S01]  /*4eb0*/  UTCHMMA gdesc[UR26], gdesc[UR28], tmem[UR8], tmem[UR42], idesc[UR43], UPT ;  /* 0x00ff2a1c1a0075ea */ /* 0x0001e2000b800008 */
[----:B------:R0:W-:Y:S01]  /*4ec0*/  UTCHMMA gdesc[UR30], gdesc[UR32], tmem[UR8], tmem[UR44], idesc[UR45], UPT ;  /* 0x00ff2c201e0075ea */ /* 0x0001e2000b800008 */
[----:B------:R0:W-:Y:S01]  /*4ed0*/  UTCBAR [UR4], URZ ;  /* 0x000000ff040073e9 */ /* 0x0001e200080000ff */
[----:B------:R-:W-:Y:S01]  /*4ee0*/  NOP ;  /* 0x0000000000007918 */ /* 0x000fe20000000000 */
.L_x_6:
[----:B------:R-:W-:Y:S05]  /*4ef0*/  @!P3 BRA `(.L_x_7) ;  /* 0x00000014004cb947 */ /* 0x000fea0003800000 */
[----:B------:R-:W-:Y:S01]  /*4f00*/  VIADD R14, R14, 0xffffffc0 ;  /* 0xffffffc00e0e7836 */ /* 0x000fe20000000000 */
[----:B0-----:R-:W-:Y:S02]  /*4f10*/  UIADD3.64 UR18, UPT, UPT, UR24, 0x80, URZ ;  /* 0x0000008018127897 */ /* 0x001fe4000fffe0ff */
[----:B------:R-:W-:Y:S02]  /*4f20*/  UIADD3.64 UR26, UPT, UPT, UR22, 0x2, URZ ;  /* 0x00000002161a7897 */ /* 0x000fe4000fffe0ff */
[----:B------:R-:W-:Y:S01]  /*4f30*/  R2UR UR32, R14 ;  /* 0x000000000e2072ca */ /* 0x000fe200000e0000 */
[----:B------:R-:W-:Y:S01]  /*4f40*/  IMAD.MOV.U32 R14, RZ, RZ, R16 ;  /* 0x000000ffff0e7224 */ /* 0x000fe200078e0010 */
[----:B------:R-:W-:Y:S02]  /*4f50*/  UIADD3.64 UR28, UPT, UPT, UR24, 0x100, URZ ;  /* 0x00000100181c7897 */ /* 0x000fe4000fffe0ff */
[----:B------:R-:W-:Y:S01]  /*4f60*/  UIADD3.64 UR30, UPT, UPT, UR22, 0x4, URZ ;  /* 0x00000004161e7897 */ /* 0x000fe2000fffe0ff */
[----:B------:R-:W-:Y:S01]  /*4f70*/  UMOV UR5, 0x1 ;  /* 0x0000000100057882 */ /* 0x000fe20000000000 */
[----:B------:R-:W-:-:S10]  /*4f80*/  UMOV UR4, URZ ;  /* 0x000000ff00047c82 */ /* 0x000fd40008000000 */
.L_x_10:
[----:B------:R-:W-:Y:S01]  /*4f90*/  USHF.L.U32 UR6, UR6, 0x1f, URZ ;  /* 0x0000001f06067899 */ /* 0x000fe200080006ff */
[----:B------:R-:W-:-:S04]  /*4fa0*/  IMAD.WIDE R182, R231, 0x2, R182 ;  /* 0x00000002e7b67825 */ /* 0x000fc800078e02b6 */
[----:B------:R-:W-:-:S04]  /*4fb0*/  IMAD.WIDE R180, R231, 0x2, R180 ;  /* 0x00000002e7b47825 */ /* 0x000fc800078e02b4 */
[----:B0-----:R-:W-:-:S04]  /*4fc0*/  IMAD.U32 R16, RZ, RZ, UR6 ;  /* 0x00000006ff107e24 */ /* 0x001fc8000f8e00ff */
[----:B------:R-:W0:Y:S02]  /*4fd0*/  SYNCS.PHASECHK.TRANS64.TRYWAIT P2, [UR11], R16 ;  /* 0x00000010ff0075a7 */ /* 0x000e24000804110b */
[----:B0-----:R-:W-:Y:S05]  /*4fe0*/  @!P2 BRA `(.L_x_8) ;  /* 0x000000240060a947 */ /* 0x001fea0003800000 */
.L_x_16:
[----:B------:R-:W-:Y:S01]  /*4ff0*/  ISETP.GE.AND P4, PT, R5, UR32, PT ;  /* 0x0000002005007c0c */ /* 0x000fe2000bf86270 */
[----:B------:R-:W-:Y:S01]  /*5000*/  IMAD.WIDE R76, R231, 0x2, R76 ;  /* 0x00000002e74c7825 */ /* 0x000fe200078e024c */
[----:B------:R-:W-:Y:S02]  /*5010*/  ISETP.GE.AND P5, PT, R229, UR32, PT ;  /* 0x00000020e5007c0c */ /* 0x000fe4000bfa6270 */
[----:B------:R-:W-:Y:S01]  /*5020*/  ISETP.GE.AND P6, PT, R17, UR32, PT ;  /* 0x0000002011007c0c */ /* 0x000fe2000bfc6270 */
[C---:B------:R-:W-:Y:S01]  /*5030*/  IMAD.WIDE R188, R231.reuse, 0x2, R188 ;  /* 0x00000002e7bc7825 */ /* 0x040fe200078e02bc */
[----:B------:R-:W-:Y:S02]  /*5040*/  PRMT R24, RZ, 0x7610, R24 ;  /* 0x00007610ff187816 */ /* 0x000fe40000000018 */
[----:B------:R-:W-:Y:S01]  /*5050*/  PRMT R30, RZ, 0x7610, R30 ;  /* 0x00007610ff1e7816 */ /* 0x000fe2000000001e */
[----:B------:R-:W-:Y:S01]  /*5060*/  IMAD.WIDE R78, R231, 0x2, R78 ;  /* 0x00000002e74e7825 */ /* 0x000fe200078e024e */
[----:B------:R-:W-:-:S02]  /*5070*/  PRMT R26, RZ, 0x7610, R26 ;  /* 0x00007610ff1a7816 */ /* 0x000fc4000000001a */
[----:B------:R-:W-:Y:S01]  /*5080*/  ISETP.GE.AND P3, PT, R227, UR32, PT ;  /* 0x00000020e3007c0c */ /* 0x000fe2000bf66270 */
[----:B------:R-:W2:Y:S01]  /*5090*/  @!P4 LDG.E.U16 R24, desc[UR20][R76.64] ;  /* 0x000000144c18c981 */ /* 0x000ea2000c1e1500 */
[----:B------:R-:W-:Y:S01]  /*50a0*/  ISETP.GE.AND P2, PT, R225, UR32, PT ;  /* 0x00000020e1007c0c */ /* 0x000fe2000bf46270 */
[----:B------:R-:W-:Y:S01]  /*50b0*/  IMAD.WIDE R190, R231, 0x2, R190 ;  /* 0x00000002e7be7825 */ /* 0x000fe200078e02be */
[----:B------:R-:W-:Y:S01]  /*50c0*/  ISETP.GE.AND P4, PT, R213, UR32, PT ;  /* 0x00000020d5007c0c */ /* 0x000fe2000bf86270 */
[----:B------:R-:W3:Y:S01]  /*50d0*/  @!P5 LDG.E.U16 R30, desc[UR20][R188.64] ;  /* 0x00000014bc1ed981 */ /* 0x000ee2000c1e1500 */
[----:B------:R-:W-:Y:S01]  /*50e0*/  ISETP.GE.AND P5, PT, R9, UR32, PT ;  /* 0x0000002009007c0c */ /* 0x000fe2000bfa6270 */
[----:B------:R-:W-:Y:S02]  /*50f0*/  IMAD.WIDE R198, R231, 0x2, R198 ;  /* 0x00000002e7c67825 */ /* 0x000fe400078e02c6 */
[----:B------:R-:W4:Y:S01]  /*5100*/  @!P6 LDG.E.U16 R26, desc[UR20][R78.64] ;  /* 0x000000144e1ae981 */ /* 0x000f22000c1e1500 */
[----:B------:R-:W-:Y:S01]  /*5110*/  ISETP.GE.AND P6, PT, R11, UR32, PT ;  /* 0x000000200b007c0c */ /* 0x000fe2000bfc6270 */
[----:B------:R-:W-:Y:S01]  /*5120*/  IMAD.WIDE R196, R231, 0x2, R196 ;  /* 0x00000002e7c47825 */ /* 0x000fe200078e02c4 */
[----:B------:R-:W-:-:S02]  /*5130*/  PRMT R32, RZ, 0x7610, R32 ;  /* 0x00007610ff207816 */ /* 0x000fc40000000020 */
[----:B------:R-:W-:Y:S01]  /*5140*/  PRMT R68, RZ, 0x7610, R68 ;  /* 0x00007610ff447816 */ /* 0x000fe20000000044 */
[C---:B------:R-:W-:Y:S01]  /*5150*/  IMAD.WIDE R150, R231.reuse, 0x2, R150 ;  /* 0x00000002e7967825 */ /* 0x040fe200078e0296 */
[----:B------:R-:W-:Y:S02]  /*5160*/  PRMT R70, RZ, 0x7610, R70 ;  /* 0x00007610ff467816 */ /* 0x000fe40000000046 */
[----:B------:R-:W-:Y:S01]  /*5170*/  PRMT R74, RZ, 0x7610, R74 ;  /* 0x00007610ff4a7816 */ /* 0x000fe2000000004a */
[----:B------:R-:W-:Y:S01]  /*5180*/  IMAD.WIDE R148, R231, 0x2, R148 ;  /* 0x00000002e7947825 */ /* 0x000fe200078e0294 */
[----:B------:R-:W-:Y:S01]  /*5190*/  PRMT R72, RZ, 0x7610, R72 ;  /* 0x00007610ff487816 */ /* 0x000fe20000000048 */
[----:B------:R-:W5:Y:S01]  /*51a0*/  @!P3 LDG.E.U16 R32, desc[UR20][R190.64] ;  /* 0x00000014be20b981 */ /* 0x000f62000c1e1500 */
[----:B------:R-:W-:Y:S01]  /*51b0*/  ISETP.GE.AND P3, PT, R223, UR32, PT ;  /* 0x00000020df007c0c */ /* 0x000fe2000bf66270 */
[----:B------:R-:W-:Y:S02]  /*51c0*/  IMAD.WIDE R156, R231, 0x2, R156 ;  /* 0x00000002e79c7825 */ /* 0x000fe400078e029c */
[----:B------:R-:W4:Y:S01]  /*51d0*/  @!P2 LDG.E.U16 R68, desc[UR20][R196.64] ;  /* 0x00000014c444a981 */ /* 0x000f22000c1e1500 */
[----:B------:R-:W-:Y:S01]  /*51e0*/  ISETP.GE.AND P2, PT, R215, UR32, PT ;  /* 0x00000020d7007c0c */ /* 0x000fe2000bf46270 */
[----:B------:R-:W-:-:S02]  /*51f0*/  IMAD.WIDE R164, R231, 0x2, R164 ;  /* 0x00000002e7a47825 */ /* 0x000fc400078e02a4 */
[----:B------:R-:W5:Y:S01]  /*5200*/  @!P4 LDG.E.U16 R70, desc[UR20][R198.64] ;  /* 0x00000014c646c981 */ /* 0x000f62000c1e1500 */
[----:B------:R-:W-:Y:S01]  /*5210*/  ISETP.GE.AND P4, PT, R221, UR32, PT ;  /* 0x00000020dd007c0c */ /* 0x000fe2000bf86270 */
[----:B------:R-:W-:Y:S02]  /*5220*/  IMAD.WIDE R158, R231, 0x2, R158 ;  /* 0x00000002e79e7825 */ /* 0x000fe400078e029e */
[----:B------:R-:W5:Y:S01]  /*5230*/  @!P5 LDG.E.U16 R74, desc[UR20][R150.64] ;  /* 0x00000014964ad981 */ /* 0x000f62000c1e1500 */
[----:B------:R-:W-:Y:S01]  /*5240*/  ISETP.GE.AND P5, PT, R219, UR32, PT ;  /* 0x00000020db007c0c */ /* 0x000fe2000bfa6270 */
[----:B------:R-:W-:Y:S02]  /*5250*/  IMAD.WIDE R172, R231, 0x2, R172 ;  /* 0x00000002e7ac7825 */ /* 0x000fe400078e02ac */
[----:B------:R-:W5:Y:S01]  /*5260*/  @!P6 LDG.E.U16 R72, desc[UR20][R148.64] ;  /* 0x000000149448e981 */ /* 0x000f62000c1e1500 */
[----:B------:R-:W-:Y:S01]  /*5270*/  ISETP.GE.AND P6, PT, R211, UR32, PT ;  /* 0x00000020d3007c0c */ /* 0x000fe2000bfc6270 */
[----:B------:R-:W-:Y:S01]  /*5280*/  IMAD.WIDE R166, R231, 0x2, R166 ;  /* 0x00000002e7a67825 */ /* 0x000fe200078e02a6 */
[----:B------:R-:W-:-:S02]  /*5290*/  PRMT R204, RZ, 0x7610, R204 ;  /* 0x00007610ffcc7816 */ /* 0x000fc400000000cc */
[----:B------:R-:W-:Y:S02]  /*52a0*/  PRMT R206, RZ, 0x7610, R206 ;  /* 0x00007610ffce7816 */ /* 0x000fe400000000ce */
[----:B------:R-:W-:Y:S02]  /*52b0*/  PRMT R208, RZ, 0x7610, R208 ;  /* 0x00007610ffd07816 */ /* 0x000fe400000000d0 */
[----:B------:R-:W-:Y:S01]  /*52c0*/  PRMT R212, RZ, 0x7610, R212 ;  /* 0x00007610ffd47816 */ /* 0x000fe200000000d4 */
[----:B------:R-:W5:Y:S01]  /*52d0*/  @!P3 LDG.E.U16 R204, desc[UR20][R156.64] ;  /* 0x000000149cccb981 */ /* 0x000f62000c1e1500 */
[----:B------:R-:W-:Y:S02]  /*52e0*/  PRMT R210, RZ, 0x7610, R210 ;  /* 0x00007610ffd27816 */ /* 0x000fe400000000d2 */
[----:B------:R-:W-:Y:S01]  /*52f0*/  ISETP.GE.AND P3, PT, R217, UR32, PT ;  /* 0x00000020d9007c0c */ /* 0x000fe2000bf66270 */
[----:B------:R-:W5:Y:S01]  /*5300*/  @!P2 LDG.E.U16 R206, desc[UR20][R158.64] ;  /* 0x000000149ecea981 */ /* 0x000f62000c1e1500 */
[----:B------:R-:W-:-:S03]  /*5310*/  ISETP.GE.AND P2, PT, R209, UR32, PT ;  /* 0x00000020d1007c0c */ /* 0x000fc6000bf46270 */
[----:B------:R-:W5:Y:S01]  /*5320*/  @!P4 LDG.E.U16 R208, desc[UR20][R164.64] ;  /* 0x00000014a4d0c981 */ /* 0x000f62000c1e1500 */
[----:B------:R-:W-:-:S03]  /*5330*/  ISETP.GE.AND P4, PT, R207, UR32, PT ;  /* 0x00000020cf007c0c */ /* 0x000fc6000bf86270 */
[----:B------:R-:W5:Y:S01]  /*5340*/  @!P5 LDG.E.U16 R212, desc[UR20][R172.64] ;  /* 0x00000014acd4d981 */ /* 0x000f62000c1e1500 */
[----:B------:R-:W-:-:S03]  /*5350*/  ISETP.GE.AND P5, PT, R205, UR32, PT ;  /* 0x00000020cd007c0c */ /* 0x000fc6000bfa6270 */
[----:B------:R-:W5:Y:S01]  /*5360*/  @!P6 LDG.E.U16 R210, desc[UR20][R166.64] ;  /* 0x00000014a6d2e981 */ /* 0x000f62000c1e1500 */
[----:B------:R-:W-:Y:S02]  /*5370*/  ISETP.GE.AND P6, PT, R15, UR32, PT ;  /* 0x000000200f007c0c */ /* 0x000fe4000bfc6270 */
[----:B------:R-:W-:Y:S01]  /*5380*/  PRMT R216, RZ, 0x7610, R216 ;  /* 0x00007610ffd87816 */ /* 0x000fe200000000d8 */
[C---:B------:R-:W-:Y:S01]  /*5390*/  IMAD.WIDE R174, R231.reuse, 0x2, R174 ;  /* 0x00000002e7ae7825 */ /* 0x040fe200078e02ae */
[----:B------:R-:W-:Y:S02]  /*53a0*/  PRMT R214, RZ, 0x7610, R214 ;  /* 0x00007610ffd67816 */ /* 0x000fe400000000d6 */
[----:B------:R-:W-:Y:S01]  /*53b0*/  PRMT R218, RZ, 0x7610, R218 ;  /* 0x00007610ffda7816 */ /* 0x000fe200000000da */
[C---:B------:R-:W-:Y:S01]  /*53c0*/  IMAD.WIDE R192, R231.reuse, 0x2, R192 ;  /* 0x00000002e7c07825 */ /* 0x040fe200078e02c0 */
[----:B------:R-:W-:Y:S01]  /*53d0*/  PRMT R34, RZ, 0x7610, R34 ;  /* 0x00007610ff227816 */ /* 0x000fe20000000022 */
[----:B------:R-:W5:Y:S01]  /*53e0*/  @!P3 LDG.E.U16 R216, desc[UR20][R180.64] ;  /* 0x00000014b4d8b981 */ /* 0x000f62000c1e1500 */
[----:B------:R-:W-:Y:S01]  /*53f0*/  PRMT R28, RZ, 0x7610, R28 ;  /* 0x00007610ff1c7816 */ /* 0x000fe2000000001c */
[----:B------:R-:W-:-:S02]  /*5400*/  IMAD.WIDE R80, R231, 0x2, R80 ;  /* 0x00000002e7507825 */ /* 0x000fc400078e0250 */
[----:B------:R-:W5:Y:S04]  /*5410*/  @!P2 LDG.E.U16 R214, desc[UR20][R174.64] ;  /* 0x00000014aed6a981 */ /* 0x000f68000c1e1500 */
[----:B------:R-:W5:Y:S04]  /*5420*/  @!P4 LDG.E.U16 R218, desc[UR20][R182.64] ;  /* 0x00000014b6dac981 */ /* 0x000f68000c1e1500 */
[----:B------:R-:W5:Y:S04]  /*5430*/  @!P5 LDG.E.U16 R34, desc[UR20][R192.64] ;  /* 0x00000014c022d981 */ /* 0x000f68000c1e1500 */
[----:B------:R-:W5:Y:S01]  /*5440*/  @!P6 LDG.E.U16 R28, desc[UR20][R80.64] ;  /* 0x00000014501ce981 */ /* 0x000f62000c1e1500 */
[----:B------:R-:W-:Y:S01]  /*5450*/  ISETP.GE.AND P4, PT, R13, UR32, PT ;  /* 0x000000200d007c0c */ /* 0x000fe2000bf86270 */
[----:B------:R-:W-:Y:S01]  /*5460*/  IMAD.WIDE R82, R231, 0x2, R82 ;  /* 0x00000002e7527825 */ /* 0x000fe200078e0252 */
[----:B------:R-:W-:-:S02]  /*5470*/  PRMT R245, RZ, 0x7610, R245 ;  /* 0x00007610fff57816 */ /* 0x000fc400000000f5 */
[----:B------:R-:W-:Y:S02]  /*5480*/  ISETP.GE.AND P3, PT, R73, UR32, PT ;  /* 0x0000002049007c0c */ /* 0x000fe4000bf66270 */
[----:B------:R-:W-:Y:S02]  /*5490*/  ISETP.GE.AND P2, PT, R31, UR32, PT ;  /* 0x000000201f007c0c */ /* 0x000fe4000bf46270 */
[----:B------:R-:W-:-:S05]  /*54a0*/  ISETP.GE.AND P5, PT, R7, UR32, PT ;  /* 0x0000002007007c0c */ /* 0x000fca000bfa6270 */
[----:B------:R-:W5:Y:S01]  /*54b0*/  @!P4 LDG.E.U16 R245, desc[UR20][R82.64] ;  /* 0x0000001452f5c981 */ /* 0x000f62000c1e1500 */
[----:B------:R-:W-:Y:S01]  /*54c0*/  ISETP.GE.AND P4, PT, R29, UR32, PT ;  /* 0x000000201d007c0c */ /* 0x000fe2000bf86270 */
[C---:B------:R-:W-:Y:S01]  /*54d0*/  IMAD.WIDE R154, R231.reuse, 0x2, R154 ;  /* 0x00000002e79a7825 */ /* 0x040fe200078e029a */
[----:B------:R-:W-:Y:S02]  /*54e0*/  PRMT R233, RZ, 0x7610, R233 ;  /* 0x00007610ffe97816 */ /* 0x000fe400000000e9 */
[----:B------:R-:W-:Y:S01]  /*54f0*/  PRMT R249, RZ, 0x7610, R249 ;  /* 0x00007610fff97816 */ /* 0x000fe200000000f9 */
[C---:B------:R-:W-:Y:S01]  /*5500*/  IMAD.WIDE R200, R231.reuse, 0x2, R200 ;  /* 0x00000002e7c87825 */ /* 0x040fe200078e02c8 */
[----:B------:R-:W-:Y:S02]  /*5510*/  PRMT R235, RZ, 0x7610, R235 ;  /* 0x00007610ffeb7816 */ /* 0x000fe400000000eb */
[----:B------:R-:W-:Y:S01]  /*5520*/  PRMT R251, RZ, 0x7610, R251 ;  /* 0x00007610fffb7816 */ /* 0x000fe200000000fb */
[C---:B------:R-:W-:Y:S01]  /*5530*/  IMAD.WIDE R152, R231.reuse, 0x2, R152 ;  /* 0x00000002e7987825 */ /* 0x040fe200078e0298 */
[----:B------:R-:W5:Y:S03]  /*5540*/  @!P3 LDG.E.U16 R233, desc[UR20][R200.64] ;  /* 0x00000014c8e9b981 */ /* 0x000f66000c1e1500 */
[----:B------:R-:W-:Y:S01]  /*5550*/  IMAD.WIDE R202, R231, 0x2, R202 ;  /* 0x00000002e7ca7825 */ /* 0x000fe200078e02ca */
[----:B------:R-:W5:Y:S01]  /*5560*/  @!P5 LDG.E.U16 R235, desc[UR20][R152.64] ;  /* 0x0000001498ebd981 */ /* 0x000f62000c1e1500 */
[----:B------:R-:W-:-:S02]  /*5570*/  ISETP.GE.AND P3, PT, R71, UR32, PT ;  /* 0x0000002047007c0c */ /* 0x000fc4000bf66270 */
[----:B------:R-:W-:Y:S01]  /*5580*/  ISETP.GE.AND P5, PT, R69, UR32, PT ;  /* 0x0000002045007c0c */ /* 0x000fe2000bfa6270 */
[----:B------:R-:W5:Y:S01]  /*5590*/  @!P2 LDG.E.U16 R249, desc[UR20][R202.64] ;  /* 0x00000014caf9a981 */ /* 0x000f62000c1e1500 */
[----:B------:R-:W-:-:S03]  /*55a0*/  ISETP.GE.AND P2, PT, R27, UR32, PT ;  /* 0x000000201b007c0c */ /* 0x000fc6000bf46270 */
        /* <DEDUP_REMOVED lines=15> */
[----:B------:R-:W-:Y:S02]  /*56a0*/  ISETP.GE.AND P2, PT, R23, UR32, PT ;  /* 0x0000002017007c0c */ /* 0x000fe4000bf46270 */
[----:B------:R-:W-:Y:S01]  /*56b0*/  ISETP.GE.AND P5, PT, R35, UR32, PT ;  /* 0x0000002023007c0c */ /* 0x000fe2000bfa6270 */
[----:B------:R-:W5:Y:S01]  /*56c0*/  @!P4 LDG.E.U16 R18, desc[UR20][R170.64] ;  /* 0x00000014aa12c981 */ /* 0x000f62000c1e1500 */
[----:B------:R-:W-:Y:S01]  /*56d0*/  ISETP.GE.AND P4, PT, R21, UR32, PT ;  /* 0x0000002015007c0c */ /* 0x000fe2000bf86270 */
[C---:B------:R-:W-:Y:S01]  /*56e0*/  IMAD.WIDE R194, R231.reuse, 0x2, R194 ;  /* 0x00000002e7c27825 */ /* 0x040fe200078e02c2 */
[----:B------:R-:W-:Y:S02]  /*56f0*/  PRMT R247, RZ, 0x7610, R247 ;  /* 0x00007610fff77816 */ /* 0x000fe400000000f7 */
[----:B------:R-:W-:Y:S01]  /*5700*/  PRMT R241, RZ, 0x7610, R241 ;  /* 0x00007610fff17816 */ /* 0x000fe200000000f1 */
[----:B------:R-:W-:Y:S01]  /*5710*/  IMAD.WIDE R186, R231, 0x2, R186 ;  /* 0x00000002e7ba7825 */ /* 0x000fe200078e02ba */
[----:B------:R-:W-:-:S02]  /*5720*/  PRMT R20, RZ, 0x7610, R20 ;  /* 0x00007610ff147816 */ /* 0x000fc40000000014 */
[----:B------:R-:W-:Y:S01]  /*5730*/  PRMT R243, RZ, 0x7610, R243 ;  /* 0x00007610fff37816 */ /* 0x000fe200000000f3 */
[C---:B------:R-:W-:Y:S01]  /*5740*/  IMAD.WIDE R184, R231.reuse, 0x2, R184 ;  /* 0x00000002e7b87825 */ /* 0x040fe200078e02b8 */
[----:B------:R-:W-:Y:S01]  /*5750*/  PRMT R22, RZ, 0x7610, R22 ;  /* 0x00007610ff167816 */ /* 0x000fe20000000016 */
[----:B------:R-:W5:Y:S02]  /*5760*/  @!P6 LDG.E.U16 R247, desc[UR20][R194.64] ;  /* 0x00000014c2f7e981 */ /* 0x000f64000c1e1500 */
[C---:B------:R-:W-:Y:S02]  /*5770*/  IMAD.WIDE R178, R231.reuse, 0x2, R178 ;  /* 0x00000002e7b27825 */ /* 0x040fe400078e02b2 */
[----:B------:R-:W5:Y:S02]  /*5780*/  @!P5 LDG.E.U16 R243, desc[UR20][R184.64] ;  /* 0x00000014b8f3d981 */ /* 0x000f64000c1e1500 */
[----:B------:R-:W-:Y:S02]  /*5790*/  IMAD.WIDE R176, R231, 0x2, R176 ;  /* 0x00000002e7b07825 */ /* 0x000fe400078e02b0 */
[----:B------:R-:W5:Y:S04]  /*57a0*/  @!P2 LDG.E.U16 R20, desc[UR20][R178.64] ;  /* 0x00000014b214a981 */ /* 0x000f68000c1e1500 */
[----:B------:R-:W5:Y:S04]  /*57b0*/  @!P3 LDG.E.U16 R241, desc[UR20][R176.64] ;  /* 0x00000014b0f1b981 */ /* 0x000f68000c1e1500 */
[----:B------:R-:W5:Y:S01]  /*57c0*/  @!P4 LDG.E.U16 R22, desc[UR20][R186.64] ;  /* 0x00000014ba16c981 */ /* 0x000f62000c1e1500 */
[----:B------:R-:W-:Y:S01]  /*57d0*/  BAR.SYNC.DEFER_BLOCKING 0x0 ;  /* 0x0000000000007b1d */ /* 0x000fe20000010000 */
[----:B------:R-:W-:Y:S01]  /*57e0*/  ISETP.GE.AND P2, PT, R19, UR32, PT ;  /* 0x0000002013007c0c */ /* 0x000fe2000bf46270 */
[----:B------:R-:W-:Y:S01]  /*57f0*/  IMAD.WIDE R138, R75, 0x2, R138 ;  /* 0x000000024b8a7825 */ /* 0x000fe200078e028a */
[----:B------:R-:W-:-:S02]  /*5800*/  PRMT R224, RZ, 0x7610, R224 ;  /* 0x00007610ffe07816 */ /* 0x000fc400000000e0 */
[----:B------:R-:W-:Y:S01]  /*5810*/  PRMT R232, RZ, 0x7610, R232 ;  /* 0x00007610ffe87816 */ /* 0x000fe200000000e8 */
[C---:B------:R-:W-:Y:S01]  /*5820*/  IMAD.WIDE R132, R75.reuse, 0x2, R132 ;  /* 0x000000024b847825 */ /* 0x040fe200078e0284 */
[----:B------:R-:W-:Y:S02]  /*5830*/  PRMT R240, RZ, 0x7610, R240 ;  /* 0x00007610fff07816 */ /* 0x000fe400000000f0 */
[----:B------:R-:W-:Y:S01]  /*5840*/  PRMT R226, RZ, 0x7610, R226 ;  /* 0x00007610ffe27816 */ /* 0x000fe200000000e2 */
[C---:B------:R-:W-:Y:S01]  /*5850*/  IMAD.WIDE R124, R75.reuse, 0x2, R124 ;  /* 0x000000024b7c7825 */ /* 0x040fe200078e027c */
[----:B------:R-:W-:Y:S02]  /*5860*/  PRMT R234, RZ, 0x7610, R234 ;  /* 0x00007610ffea7816 */ /* 0x000fe400000000ea */
[----:B------:R-:W-:Y:S01]  /*5870*/  PRMT R242, RZ, 0x7610, R242 ;  /* 0x00007610fff27816 */ /* 0x000fe200000000f2 */
[----:B------:R-:W-:Y:S01]  /*5880*/  IMAD.WIDE R116, R75, 0x2, R116 ;  /* 0x000000024b747825 */ /* 0x000fe200078e0274 */
[----:B------:R-:W-:-:S02]  /*5890*/  PRMT R220, RZ, 0x7610, R220 ;  /* 0x00007610ffdc7816 */ /* 0x000fc400000000dc */
[----:B------:R-:W-:Y:S01]  /*58a0*/  PRMT R228, RZ, 0x7610, R228 ;  /* 0x00007610ffe47816 */ /* 0x000fe200000000e4 */
[C---:B------:R-:W-:Y:S01]  /*58b0*/  IMAD.WIDE R108, R75.reuse, 0x2, R108 ;  /* 0x000000024b6c7825 */ /* 0x040fe200078e026c */
[----:B------:R-:W-:Y:S02]  /*58c0*/  PRMT R236, RZ, 0x7610, R236 ;  /* 0x00007610ffec7816 */ /* 0x000fe400000000ec */
[----:B------:R-:W-:Y:S01]  /*58d0*/  PRMT R244, RZ, 0x7610, R244 ;  /* 0x00007610fff47816 */ /* 0x000fe200000000f4 */
[C---:B------:R-:W-:Y:S01]  /*58e0*/  IMAD.WIDE R100, R75.reuse, 0x2, R100 ;  /* 0x000000024b647825 */ /* 0x040fe200078e0264 */
[----:B------:R-:W-:Y:S01]  /*58f0*/  PRMT R222, RZ, 0x7610, R222 ;  /* 0x00007610ffde7816 */ /* 0x000fe200000000de */
[----:B------:R-:W5:Y:S02]  /*5900*/  @!P2 LDG.E.U16 R224, desc[UR20][R124.64] ;  /* 0x000000147ce0a981 */ /* 0x000f64000c1e1500 */
[C---:B------:R-:W-:Y:S01]  /*5910*/  IMAD.WIDE R92, R75.reuse, 0x2, R92 ;  /* 0x000000024b5c7825 */ /* 0x040fe200078e025c */
[----:B------:R-:W-:Y:S01]  /*5920*/  PRMT R230, RZ, 0x7610, R230 ;  /* 0x00007610ffe67816 */ /* 0x000fe200000000e6 */
[----:B------:R-:W5:Y:S02]  /*5930*/  @!P2 LDG.E.U16 R232, desc[UR20][R132.64] ;  /* 0x0000001484e8a981 */ /* 0x000f64000c1e1500 */
[C---:B------:R-:W-:Y:S01]  /*5940*/  IMAD.WIDE R84, R75.reuse, 0x2, R84 ;  /* 0x000000024b547825 */ /* 0x040fe200078e0254 */
[----:B------:R-:W-:Y:S01]  /*5950*/  PRMT R238, RZ, 0x7610, R238 ;  /* 0x00007610ffee7816 */ /* 0x000fe200000000ee */
[----:B------:R-:W5:Y:S01]  /*5960*/  @!P2 LDG.E.U16 R240, desc[UR20][R138.64] ;  /* 0x000000148af0a981 */ /* 0x000f62000c1e1500 */
[----:B------:R-:W-:Y:S01]  /*5970*/  PRMT R246, RZ, 0x7610, R246 ;  /* 0x00007610fff67816 */ /* 0x000fe200000000f6 */
[----:B------:R-:W-:-:S04]  /*5980*/  IMAD.WIDE R140, R75, 0x2, R140 ;  /* 0x000000024b8c7825 */ /* 0x000fc800078e028c */
[C---:B------:R-:W-:Y:S01]  /*5990*/  IMAD.WIDE R134, R75.reuse, 0x2, R134 ;  /* 0x000000024b867825 */ /* 0x040fe200078e0286 */
[----:B------:R-:W5:Y:S03]  /*59a0*/  @!P2 LDG.E.U16 R242, desc[UR20][R140.64] ;  /* 0x000000148cf2a981 */ /* 0x000f66000c1e1500 */
[C---:B------:R-:W-:Y:S01]  /*59b0*/  IMAD.WIDE R126, R75.reuse, 0x2, R126 ;  /* 0x000000024b7e7825 */ /* 0x040fe200078e027e */
[----:B------:R-:W5:Y:S03]  /*59c0*/  @!P2 LDG.E.U16 R234, desc[UR20][R134.64] ;  /* 0x0000001486eaa981 */ /* 0x000f66000c1e1500 */
[C---:B------:R-:W-:Y:S01]  /*59d0*/  IMAD.WIDE R118, R75.reuse, 0x2, R118 ;  /* 0x000000024b767825 */ /* 0x040fe200078e0276 */
[----:B------:R-:W5:Y:S03]  /*59e0*/  @!P2 LDG.E.U16 R226, desc[UR20][R126.64] ;  /* 0x000000147ee2a981 */ /* 0x000f66000c1e1500 */
[----:B------:R-:W-:-:S04]  /*59f0*/  IMAD.WIDE R110, R75, 0x2, R110 ;  /* 0x000000024b6e7825 */ /* 0x000fc800078e026e */
[----:B------:R-:W-:-:S04]  /*5a00*/  IMAD.WIDE R102, R75, 0x2, R102 ;  /* 0x000000024b667825 */ /* 0x000fc800078e0266 */
[----:B------:R-:W-:-:S04]  /*5a10*/  IMAD.WIDE R94, R75, 0x2, R94 ;  /* 0x000000024b5e7825 */ /* 0x000fc800078e025e */
[----:B------:R-:W-:-:S04]  /*5a20*/  IMAD.WIDE R86, R75, 0x2, R86 ;  /* 0x000000024b567825 */ /* 0x000fc800078e0256 */
[----:B------:R-:W-:-:S04]  /*5a30*/  IMAD.WIDE R142, R75, 0x2, R142 ;  /* 0x000000024b8e7825 */ /* 0x000fc800078e028e */
[C---:B------:R-:W-:Y:S01]  /*5a40*/  IMAD.WIDE R136, R75.reuse, 0x2, R136 ;  /* 0x000000024b887825 */ /* 0x040fe200078e0288 */
[----:B------:R-:W5:Y:S03]  /*5a50*/  @!P2 LDG.E.U16 R244, desc[UR20][R142.64] ;  /* 0x000000148ef4a981 */ /* 0x000f66000c1e1500 */
        /* <DEDUP_REMOVED lines=17> */
[----:B--2---:R0:W-:Y:S04]  /*5b70*/  STS.U16 [R12+UR9+0x4000], R24 ;  /* 0x004000180c007988 */ /* 0x0041e80008000409 */
[----:B---3--:R1:W-:Y:S01]  /*5b80*/  STS.U16 [R12+UR9+0x4400], R30 ;  /* 0x0044001e0c007988 */ /* 0x0083e20008000409 */
[----:B------:R-:W-:Y:S01]  /*5b90*/  IMAD.WIDE R98, R75, 0x2, R98 ;  /* 0x000000024b627825 */ /* 0x000fe200078e0262 */
[----:B0-----:R-:W-:-:S03]  /*5ba0*/  PRMT R24, RZ, 0x7610, R24 ;  /* 0x00007610ff187816 */ /* 0x001fc60000000018 */
[----:B------:R-:W-:Y:S01]  /*5bb0*/  IMAD.WIDE R90, R75, 0x2, R90 ;  /* 0x000000024b5a7825 */ /* 0x000fe200078e025a */
[----:B-1----:R-:W-:-:S03]  /*5bc0*/  PRMT R30, RZ, 0x7610, R30 ;  /* 0x00007610ff1e7816 */ /* 0x002fc6000000001e */
[----:B------:R-:W-:Y:S01]  /*5bd0*/  IMAD.WIDE R146, R75, 0x2, R146 ;  /* 0x000000024b927825 */ /* 0x000fe200078e0292 */
[----:B------:R-:W2:Y:S04]  /*5be0*/  @!P2 LDG.E.U16 R24, desc[UR20][R84.64] ;  /* 0x000000145418a981 */ /* 0x000ea8000c1e1500 */
[----:B------:R-:W3:Y:S04]  /*5bf0*/  @!P2 LDG.E.U16 R30, desc[UR20][R90.64] ;  /* 0x000000145a1ea981 */ /* 0x000ee8000c1e1500 */
[----:B----4-:R0:W-:Y:S04]  /*5c00*/  STS.U16 [R12+UR9+0x4800], R68 ;  /* 0x004800440c007988 */ /* 0x0101e80008000409 */
[----:B------:R-:W4:Y:S04]  /*5c10*/  @!P2 LDG.E.U16 R246, desc[UR20][R146.64] ;  /* 0x0000001492f6a981 */ /* 0x000f28000c1e1500 */
[----:B-----5:R1:W-:Y:S01]  /*5c20*/  STS.U16 [R12+UR9+0x4c00], R72 ;  /* 0x004c00480c007988 */ /* 0x0203e20008000409 */
[----:B0-----:R-:W-:-:S06]  /*5c30*/  PRMT R68, RZ, 0x7610, R68 ;  /* 0x00007610ff447816 */ /* 0x001fcc0000000044 */
[----:B------:R-:W5:Y:S04]  /*5c40*/  @!P2 LDG.E.U16 R68, desc[UR20][R96.64] ;  /* 0x000000146044a981 */ /* 0x000f68000c1e1500 */
[----:B------:R0:W-:Y:S01]  /*5c50*/  STS.U16 [R12+UR9+0x5000], R204 ;  /* 0x005000cc0c007988 */ /* 0x0001e20008000409 */
[----:B-1----:R-:W-:-:S03]  /*5c60*/  PRMT R72, RZ, 0x7610, R72 ;  /* 0x00007610ff487816 */ /* 0x002fc60000000048 */
[----:B------:R1:W-:Y:S04]  /*5c70*/  STS.U16 [R12+UR9+0x5400], R208 ;  /* 0x005400d00c007988 */ /* 0x0003e80008000409 */
[----:B------:R1:W-:Y:S01]  /*5c80*/  STS.U16 [R12+UR9+0x5800], R212 ;  /* 0x005800d40c007988 */ /* 0x0003e20008000409 */
[----:B0-----:R-:W-:-:S03]  /*5c90*/  PRMT R204, RZ, 0x7610, R204 ;  /* 0x00007610ffcc7816 */ /* 0x001fc600000000cc */
[----:B------:R-:W3:Y:S01]  /*5ca0*/  @!P2 LDG.E.U16 R72, desc[UR20][R100.64] ;  /* 0x000000146448a981 */ /* 0x000ee2000c1e1500 */
[----:B-1----:R-:W-:-:S03]  /*5cb0*/  PRMT R208, RZ, 0x7610, R208 ;  /* 0x00007610ffd07816 */ /* 0x002fc600000000d0 */
[----:B------:R-:W4:Y:S01]  /*5cc0*/  @!P2 LDG.E.U16 R204, desc[UR20][R104.64] ;  /* 0x0000001468cca981 */ /* 0x000f22000c1e1500 */
[----:B------:R-:W-:-:S03]  /*5cd0*/  PRMT R212, RZ, 0x7610, R212 ;  /* 0x00007610ffd47816 */ /* 0x000fc600000000d4 */
[----:B------:R-:W4:Y:S04]  /*5ce0*/  @!P2 LDG.E.U16 R208, desc[UR20][R108.64] ;  /* 0x000000146cd0a981 */ /* 0x000f28000c1e1500 */
[----:B------:R0:W-:Y:S04]  /*5cf0*/  STS.U16 [R12+UR9+0x5c00], R216 ;  /* 0x005c00d80c007988 */ /* 0x0001e80008000409 */
[----:B------:R1:W-:Y:S04]  /*5d00*/  STS.U16 [R10+UR9+0x4100], R26 ;  /* 0x0041001a0a007988 */ /* 0x0003e80008000409 */
[----:B------:R1:W-:Y:S01]  /*5d10*/  STS.U16 [R10+UR9+0x4500], R32 ;  /* 0x004500200a007988 */ /* 0x0003e20008000409 */
[----:B0-----:R-:W-:-:S03]  /*5d20*/  PRMT R216, RZ, 0x7610, R216 ;  /* 0x00007610ffd87816 */ /* 0x001fc600000000d8 */
[----:B------:R-:W-:Y:S01]  /*5d30*/  STS.U16 [R10+UR9+0x4900], R70 ;  /* 0x004900460a007988 */ /* 0x000fe20008000409 */
[----:B-1----:R-:W-:-:S03]  /*5d40*/  PRMT R26, RZ, 0x7610, R26 ;  /* 0x00007610ff1a7816 */ /* 0x002fc6000000001a */
[----:B------:R0:W-:Y:S01]  /*5d50*/  STS.U16 [R10+UR9+0x4d00], R74 ;  /* 0x004d004a0a007988 */ /* 0x0001e20008000409 */
[----:B------:R-:W-:-:S03]  /*5d60*/  PRMT R32, RZ, 0x7610, R32 ;  /* 0x00007610ff207816 */ /* 0x000fc60000000020 */
[----:B------:R-:W-:Y:S04]  /*5d70*/  STS.U16 [R10+UR9+0x5100], R206 ;  /* 0x005100ce0a007988 */ /* 0x000fe80008000409 */
[----:B------:R1:W-:Y:S01]  /*5d80*/  STS.U16 [R10+UR9+0x5500], R210 ;  /* 0x005500d20a007988 */ /* 0x0003e20008000409 */
[----:B0-----:R-:W-:-:S03]  /*5d90*/  PRMT R74, RZ, 0x7610, R74 ;  /* 0x00007610ff4a7816 */ /* 0x001fc6000000004a */
[----:B------:R-:W-:Y:S04]  /*5da0*/  STS.U16 [R10+UR9+0x5900], R214 ;  /* 0x005900d60a007988 */ /* 0x000fe80008000409 */
[----:B------:R0:W-:Y:S01]  /*5db0*/  STS.U16 [R10+UR9+0x5d00], R218 ;  /* 0x005d00da0a007988 */ /* 0x0001e20008000409 */
[----:B-1----:R-:W-:-:S03]  /*5dc0*/  PRMT R210, RZ, 0x7610, R210 ;  /* 0x00007610ffd27816 */ /* 0x002fc600000000d2 */
[----:B------:R1:W-:Y:S01]  /*5dd0*/  STS.U16 [R8+UR9+0x4600], R34 ;  /* 0x0046002208007988 */ /* 0x0003e20008000409 */
[----:B------:R-:W-:-:S03]  /*5de0*/  PRMT R70, RZ, 0x7610, R70 ;  /* 0x00007610ff467816 */ /* 0x000fc60000000046 */
[----:B------:R1:W-:Y:S01]  /*5df0*/  STS.U16 [R8+UR9+0x4200], R28 ;  /* 0x0042001c08007988 */ /* 0x0003e20008000409 */
[----:B0-----:R-:W-:Y:S02]  /*5e00*/  PRMT R218, RZ, 0x7610, R218 ;  /* 0x00007610ffda7816 */ /* 0x001fe400000000da */
[----:B------:R-:W-:Y:S01]  /*5e10*/  PRMT R206, RZ, 0x7610, R206 ;  /* 0x00007610ffce7816 */ /* 0x000fe200000000ce */
[----:B------:R-:W5:Y:S01]  /*5e20*/  @!P2 LDG.E.U16 R32, desc[UR20][R92.64] ;  /* 0x000000145c20a981 */ /* 0x000f62000c1e1500 */
[----:B-1----:R-:W-:Y:S02]  /*5e30*/  PRMT R34, RZ, 0x7610, R34 ;  /* 0x00007610ff227816 */ /* 0x002fe40000000022 */
[----:B------:R-:W-:Y:S01]  /*5e40*/  PRMT R214, RZ, 0x7610, R214 ;  /* 0x00007610ffd67816 */ /* 0x000fe200000000d6 */
[----:B------:R-:W5:Y:S01]  /*5e50*/  @!P2 LDG.E.U16 R216, desc[UR20][R116.64] ;  /* 0x0000001474d8a981 */ /* 0x000f62000c1e1500 */
[----:B------:R-:W-:-:S03]  /*5e60*/  PRMT R28, RZ, 0x7610, R28 ;  /* 0x00007610ff1c7816 */ /* 0x000fc6000000001c */
[----:B------:R-:W5:Y:S04]  /*5e70*/  @!P2 LDG.E.U16 R26, desc[UR20][R86.64] ;  /* 0x00000014561aa981 */ /* 0x000f68000c1e1500 */
        /* <DEDUP_REMOVED lines=26> */
[----:B------:R-:W-:-:S04]  /*6020*/  ULEA UR11, UR5, UR9, 0x3 ;  /* 0x00000009050b7291 */ /* 0x000fc8000f8e18ff */
[----:B------:R-:W-:Y:S01]  /*6030*/  UIADD3 UR11, UPT, UPT, UR11, 0x8000, URZ ;  /* 0x000080000b0b7890 */ /* 0x000fe2000fffe0ff */
[----:B--2---:R0:W-:Y:S04]  /*6040*/  STS.U16 [R12+UR9+0x6000], R24 ;  /* 0x006000180c007988 */ /* 0x0041e80008000409 */
[----:B---3--:R0:W-:Y:S04]  /*6050*/  STS.U16 [R12+UR9+0x6800], R72 ;  /* 0x006800480c007988 */ /* 0x0081e80008000409 */
[----:B----4-:R0:W-:Y:S04]  /*6060*/  STS.U16 [R12+UR9+0x6c00], R208 ;  /* 0x006c00d00c007988 */ /* 0x0101e80008000409 */
[----:B-----5:R0:W-:Y:S04]  /*6070*/  STS.U16 [R12+UR9+0x6400], R32 ;  /* 0x006400200c007988 */ /* 0x0201e80008000409 */
        /* <DEDUP_REMOVED lines=25> */
[----:B------:R1:W-:Y:S06]  /*6210*/  MEMBAR.ALL.CTA ;  /* 0x0000000000007992 */ /* 0x0003ec0000008000 */
[----:B-1----:R-:W1:Y:S02]  /*6220*/  FENCE.VIEW.ASYNC.S ;  /* 0x00000000000073c6 */ /* 0x002e640000000000 */
[----:B-1----:R-:W-:Y:S06]  /*6230*/  BAR.SYNC.DEFER_BLOCKING 0x0 ;  /* 0x0000000000007b1d */ /* 0x002fec0000010000 */
[----:B------:R-:W-:Y:S05]  /*6240*/  @P0 BRA `(.L_x_9) ;  /* 0x00000000004c0947 */ /* 0x000fea0003800000 */
[----:B------:R-:W-:Y:S01]  /*6250*/  UMOV UR13, 0x40004040 ;  /* 0x40004040000d7882 */ /* 0x000fe20000000000 */
        /* <DEDUP_REMOVED lines=9> */
[----:B------:R1:W-:Y:S01]  /*62f0*/  UTCHMMA gdesc[UR12], gdesc[UR14], tmem[UR8], tmem[UR16], idesc[UR17], UPT ;  /* 0x00ff100e0c0075ea */ /* 0x0003e2000b800008 */
        /* <DEDUP_REMOVED lines=8> */
.L_x_9:
[----:B------:R-:W-:Y:S01]  /*6380*/  UIADD3 UR5, UPT, UPT, UR5, 0x1, URZ ;  /* 0x0000000105057890 */ /* 0x000fe2000fffe0ff */
[----:B------:R-:W-:Y:S01]  /*6390*/  VIADD R14, R14, 0xffffffff ;  /* 0xffffffff0e0e7836 */ /* 0x000fe20000000000 */
[----:B------:R-:W-:Y:S02]  /*63a0*/  UIADD3 UR32, UPT, UPT, UR32, -0x40, URZ ;  /* 0xffffffc020207890 */ /* 0x000fe4000fffe0ff */
[----:B------:R-:W-:Y:S02]  /*63b0*/  UISETP.GT.AND UP1, UPT, UR5, 0x1, UPT ;  /* 0x000000010500788c */ /* 0x000fe4000bf24270 */
[----:B------:R-:W-:Y:S02]  /*63c0*/  ISETP.NE.U32.AND P2, PT, R14, RZ, PT ;  /* 0x000000ff0e00720c */ /* 0x000fe40003f45070 */
[----:B-1----:R-:W-:Y:S02]  /*63d0*/  USEL UR6, URZ, 0x1, !UP1 ;  /* 0x00000001ff067887 */ /* 0x002fe4000c800000 */
[----:B------:R-:W-:-:S02]  /*63e0*/  USEL UR5, UR5, URZ, !UP1 ;  /* 0x000000ff05057287 */ /* 0x000fc4000c800000 */
[----:B------:R-:W-:-:S03]  /*63f0*/  ULOP3.LUT UR7, UR4, UR6, URZ, 0x3c, !UPT ;  /* 0x0000000604077292 */ /* 0x000fc6000f8e3cff */
[----:B------:R-:W-:-:S04]  /*6400*/  UMOV UR6, UR4 ;  /* 0x0000000400067c82 */ /* 0x000fc80008000000 */
[----:B------:R-:W-:Y:S01]  /*6410*/  UMOV UR4, UR7 ;  /* 0x0000000700047c82 */ /* 0x000fe20008000000 */
[----:B------:R-:W-:Y:S05]  /*6420*/  @P2 BRA `(.L_x_10) ;  /* 0xffffffe800d82947 */ /* 0x000fea000383ffff */
.L_x_7:
[----:B------:R-:W-:-:S13]  /*6430*/  ISETP.GE.AND P0, PT, R4, 0x40, PT ;  /* 0x000000400400780c */ /* 0x000fda0003f06270 */
[----:B------:R-:W-:Y:S05]  /*6440*/  @!P0 BRA `(.L_x_11) ;  /* 0x0000000000108947 */ /* 0x000fea0003800000 */
[----:B------:R-:W-:-:S06]  /*6450*/  USHF.L.U32 UR6, UR6, 0x1f, URZ ;  /* 0x0000001f06067899 */ /* 0x000fcc00080006ff */
[----:B------:R-:W-:-:S04]  /*6460*/  IMAD.U32 R4, RZ, RZ, UR6 ;  /* 0x00000006ff047e24 */ /* 0x000fc8000f8e00ff */
[----:B------:R-:W1:Y:S02]  /*6470*/  SYNCS.PHASECHK.TRANS64.TRYWAIT P0, [UR11], R4 ;  /* 0x00000004ff0075a7 */ /* 0x000e64000800110b */
[----:B-1----:R-:W-:Y:S05]  /*6480*/  @!P0 BRA `(.L_x_12) ;  /* 0x0000001000448947 */ /* 0x002fea0003800000 */
.L_x_11:
[----:B------:R-:W-:Y:S01]  /*6490*/  BAR.SYNC.DEFER_BLOCKING 0x0 ;  /* 0x0000000000007b1d */ /* 0x000fe20000010000 */
[C---:B------:R-:W-:Y:S02]  /*64a0*/  IMAD.SHL.U32 R69, R66.reuse, 0x80, RZ ;  /* 0x0000008042457824 */ /* 0x040fe400078e00ff */
[C---:B------:R-:W-:Y:S02]  /*64b0*/  IMAD.SHL.U32 R67, R66.reuse, 0x10, RZ ;  /* 0x0000001042437824 */ /* 0x040fe400078e00ff */
[----:B0-----:R-:W-:Y:S01]  /*64c0*/  IMAD.SHL.U32 R68, R66, 0x8, RZ ;  /* 0x0000000842447824 */ /* 0x001fe200078e00ff */
[----:B------:R-:W-:Y:S01]  /*64d0*/  LOP3.LUT R69, R69, 0x800, RZ, 0xc0, !PT ;  /* 0x0000080045457812 */ /* 0x000fe200078ec0ff */
[----:B------:R-:W0:Y:S01]  /*64e0*/  LDCU.128 UR12, c[0x0][0x390] ;  /* 0x00007200ff0c77ac */ /* 0x000e220008000c00 */
[----:B------:R-:W-:Y:S02]  /*64f0*/  LOP3.LUT R66, R67, 0xf0, RZ, 0xc0, !PT ;  /* 0x000000f043427812 */ /* 0x000fe400078ec0ff */
[----:B------:R-:W-:Y:S01]  /*6500*/  LOP3.LUT R68, R68, 0x300, RZ, 0xc0, !PT ;  /* 0x0000030044447812 */ /* 0x000fe200078ec0ff */
[----:B------:R-:W1:Y:S01]  /*6510*/  LDCU UR4, c[0x0][0x3b4] ;  /* 0x00007680ff0477ac */ /* 0x000e620008000800 */
[----:B------:R-:W-:-:S02]  /*6520*/  IADD3 R69, PT, PT, R66, UR9, R69 ;  /* 0x0000000942457c10 */ /* 0x000fc4000fffe045 */
[----:B------:R-:W-:Y:S01]  /*6530*/  LOP3.LUT R67, R67, 0x7f0, RZ, 0xc0, !PT ;  /* 0x000007f043437812 */ /* 0x000fe200078ec0ff */
[----:B------:R-:W2:Y:S02]  /*6540*/  LDCU UR5, c[0x0][0x3b8] ;  /* 0x00007700ff0577ac */ /* 0x000ea40008000800 */
[----:B------:R-:W-:Y:S01]  /*6550*/  IMAD.IADD R66, R68, 0x1, R69 ;  /* 0x0000000144427824 */ /* 0x000fe200078e0245 */
[----:B------:R-:W3:Y:S02]  /*6560*/  @!P1 SYNCS.CCTL.IV [UR9+0x8000] ;  /* 0x00800000ff0099b1 */ /* 0x000ee40008000009 */
[----:B---3--:R-:W-:Y:S01]  /*6570*/  BAR.SYNC.DEFER_BLOCKING 0x0 ;  /* 0x0000000000007b1d */ /* 0x008fe20000010000 */
[C---:B0-----:R-:W-:Y:S01]  /*6580*/  ISETP.GE.AND P0, PT, R38.reuse, UR14, PT ;  /* 0x0000000e26007c0c */ /* 0x041fe2000bf06270 */
[----:B-1----:R-:W-:-:S03]  /*6590*/  IMAD R38, R38, UR4, RZ ;  /* 0x0000000426267c24 */ /* 0x002fc6000f8e02ff */
[----:B------:R-:W-:Y:S02]  /*65a0*/  ISETP.LT.AND P2, PT, R65, UR15, !P0 ;  /* 0x0000000f41007c0c */ /* 0x000fe4000c741270 */
[----:B------:R-:W-:Y:S01]  /*65b0*/  ISETP.LT.AND P4, PT, R63, UR15, !P0 ;  /* 0x0000000f3f007c0c */ /* 0x000fe2000c781270 */
[----:B------:R-:W-:Y:S01]  /*65c0*/  LDTM.16dp32bit_t0_t15.x32 R4, tmem[UR10] ;  /* 0x0000000a000479ee */ /* 0x000fe20008a80000 */
[----:B------:R-:W0:Y:S01]  /*65d0*/  LDTM.16dp32bit_t16_t31.x32 R4, tmem[UR10+0x20] ;  /* 0x0000200a000479ee */ /* 0x000e220008aa0000 */
[----:B--2---:R-:W-:Y:S01]  /*65e0*/  IMAD R65, R65, UR5, RZ ;  /* 0x0000000541417c24 */ /* 0x004fe2000f8e02ff */
[C---:B------:R-:W-:Y:S01]  /*65f0*/  ISETP.LT.AND P3, PT, R62.reuse, UR15, !P0 ;  /* 0x0000000f3e007c0c */ /* 0x040fe2000c761270 */
[----:B------:R-:W-:Y:S02]  /*6600*/  IMAD R63, R63, UR5, RZ ;  /* 0x000000053f3f7c24 */ /* 0x000fe4000f8e02ff */
[----:B------:R-:W-:Y:S01]  /*6610*/  IMAD R62, R62, UR5, RZ ;  /* 0x000000053e3e7c24 */ /* 0x000fe2000f8e02ff */
[----:B------:R-:W1:Y:S01]  /*6620*/  @!P1 SYNCS.CCTL.IV [UR9+0x8008] ;  /* 0x00800800ff0099b1 */ /* 0x000e620008000009 */
[----:B------:R-:W-:Y:S01]  /*6630*/  NOP ;  /* 0x0000000000007918 */ /* 0x000fe20000000000 */
[----:B0-----:R-:W-:-:S02]  /*6640*/  F2FP.BF16.F32.PACK_AB R4, R6, R4 ;  /* 0x000000040604723e */ /* 0x001fc400000010ff */
[----:B------:R-:W-:Y:S02]  /*6650*/  F2FP.BF16.F32.PACK_AB R68, R7, R5 ;  /* 0x000000050744723e */ /* 0x000fe400000010ff */
[----:B------:R-:W-:Y:S02]  /*6660*/  F2FP.BF16.F32.PACK_AB R5, R10, R8 ;  /* 0x000000080a05723e */ /* 0x000fe400000010ff */
[----:B------:R-:W-:Y:S02]  /*6670*/  F2FP.BF16.F32.PACK_AB R69, R11, R9 ;  /* 0x000000090b45723e */ /* 0x000fe400000010ff */
[----:B------:R-:W-:Y:S02]  /*6680*/  F2FP.BF16.F32.PACK_AB R6, R14, R12 ;  /* 0x0000000c0e06723e */ /* 0x000fe400000010ff */
[----:B------:R-:W-:Y:S02]  /*6690*/  F2FP.BF16.F32.PACK_AB R70, R15, R13 ;  /* 0x0000000d0f46723e */ /* 0x000fe400000010ff */
[----:B------:R-:W-:-:S02]  /*66a0*/  F2FP.BF16.F32.PACK_AB R7, R18, R16 ;  /* 0x000000101207723e */ /* 0x000fc400000010ff */
[----:B------:R-:W-:Y:S02]  /*66b0*/  F2FP.BF16.F32.PACK_AB R71, R19, R17 ;  /* 0x000000111347723e */ /* 0x000fe400000010ff */
[----:B------:R-:W-:Y:S01]  /*66c0*/  F2FP.BF16.F32.PACK_AB R20, R22, R20 ;  /* 0x000000141614723e */ /* 0x000fe200000010ff */
[----:B-1----:R-:W-:Y:S01]  /*66d0*/  STS.128 [R66], R4 ;  /* 0x0000000442007388 */ /* 0x002fe20000000c00 */
[----:B------:R-:W-:Y:S02]  /*66e0*/  F2FP.BF16.F32.PACK_AB R72, R23, R21 ;  /* 0x000000151748723e */ /* 0x000fe400000010ff */
[----:B------:R-:W-:Y:S01]  /*66f0*/  F2FP.BF16.F32.PACK_AB R21, R26, R24 ;  /* 0x000000181a15723e */ /* 0x000fe200000010ff */
[----:B------:R0:W-:Y:S01]  /*6700*/  STS.128 [R66+0x400], R68 ;  /* 0x0004004442007388 */ /* 0x0001e20000000c00 */
[----:B------:R-:W-:Y:S02]  /*6710*/  F2FP.BF16.F32.PACK_AB R73, R27, R25 ;  /* 0x000000191b49723e */ /* 0x000fe400000010ff */
[----:B------:R-:W-:Y:S01]  /*6720*/  F2FP.BF16.F32.PACK_AB R22, R30, R28 ;  /* 0x0000001c1e16723e */ /* 0x000fe200000010ff */
[----:B------:R-:W-:Y:S01]  /*6730*/  BAR.SYNC.DEFER_BLOCKING 0x0 ;  /* 0x0000000000007b1d */ /* 0x000fe20000010000 */
[----:B------:R-:W-:-:S02]  /*6740*/  F2FP.BF16.F32.PACK_AB R74, R31, R29 ;  /* 0x0000001d1f4a723e */ /* 0x000fc400000010ff */
[----:B------:R-:W-:Y:S02]  /*6750*/  F2FP.BF16.F32.PACK_AB R23, R34, R32 ;  /* 0x000000202217723e */ /* 0x000fe400000010ff */
[----:B------:R-:W-:Y:S02]  /*6760*/  F2FP.BF16.F32.PACK_AB R75, R35, R33 ;  /* 0x00000021234b723e */ /* 0x000fe400000010ff */
[----:B0-----:R-:W-:-:S04]  /*6770*/  LEA R68, P1, R38, UR12, 0x1 ;  /* 0x0000000c26447c11 */ /* 0x001fc8000f8208ff */
[----:B------:R-:W-:Y:S02]  /*6780*/  LEA.HI.X.SX32 R38, R38, UR13, 0x1, P1 ;  /* 0x0000000d26267c11 */ /* 0x000fe400088f0eff */
[-C--:B------:R-:W-:Y:S02]  /*6790*/  LEA R12, P1, R65, R68.reuse, 0x1 ;  /* 0x00000044410c7211 */ /* 0x080fe400078208ff */
[----:B------:R-:W-:Y:S02]  /*67a0*/  LEA R18, P5, R63, R68, 0x1 ;  /* 0x000000443f127211 */ /* 0x000fe400078a08ff */
[----:B------:R-:W-:Y:S01]  /*67b0*/  LEA.HI.X.SX32 R13, R65, R38, 0x1, P1 ;  /* 0x00000026410d7211 */ /* 0x000fe200008f0eff */
[----:B------:R-:W0:Y:S01]  /*67c0*/  LDS.128 R8, [R67+UR9] ;  /* 0x0000000943087984 */ /* 0x000e220008000c00 */
[C---:B------:R-:W-:Y:S01]  /*67d0*/  ISETP.LT.AND P1, PT, R64.reuse, UR15, !P0 ;  /* 0x0000000f40007c0c */ /* 0x040fe2000c721270 */
[----:B------:R-:W-:Y:S02]  /*67e0*/  IMAD R64, R64, UR5, RZ ;  /* 0x0000000540407c24 */ /* 0x000fe4000f8e02ff */
[----:B------:R-:W-:Y:S01]  /*67f0*/  LDS.128 R4, [R67+UR9+0x800] ;  /* 0x0008000943047984 */ /* 0x000fe20008000c00 */
[----:B------:R-:W-:Y:S06]  /*6800*/  BAR.SYNC.DEFER_BLOCKING 0x0 ;  /* 0x0000000000007b1d */ /* 0x000fec0000010000 */
[----:B------:R1:W-:Y:S04]  /*6810*/  STS.128 [R66], R20 ;  /* 0x0000001442007388 */ /* 0x0003e80000000c00 */
[----:B------:R-:W-:Y:S01]  /*6820*/  STS.128 [R66+0x400], R72 ;  /* 0x0004004842007388 */ /* 0x000fe20000000c00 */
[----:B------:R-:W-:Y:S01]  /*6830*/  BAR.SYNC.DEFER_BLOCKING 0x0 ;  /* 0x0000000000007b1d */ /* 0x000fe20000010000 */
[----:B0-----:R-:W-:-:S05]  /*6840*/  PRMT R19, R8, 0x7632, R19 ;  /* 0x0000763208137816 */ /* 0x001fca0000000013 */
[----:B------:R-:W-:Y:S01]  /*6850*/  @P2 STG.E.U16 desc[UR20][R12.64], R8 ;  /* 0x000000080c002986 */ /* 0x000fe2000c101514 */
[----:B------:R-:W-:-:S03]  /*6860*/  LEA R16, P2, R64, R68, 0x1 ;  /* 0x0000004440107211 */ /* 0x000fc600078408ff */
[----:B------:R-:W0:Y:S01]  /*6870*/  LDS.128 R12, [R67+UR9] ;  /* 0x00000009430c7984 */ /* 0x000e220008000c00 */
[----:B------:R-:W-:Y:S02]  /*6880*/  LEA.HI.X.SX32 R17, R64, R38, 0x1, P2 ;  /* 0x0000002640117211 */ /* 0x000fe400010f0eff */
[C---:B------:R-:W-:Y:S01]  /*6890*/  ISETP.LT.AND P2, PT, R61.reuse, UR15, !P0 ;  /* 0x0000000f3d007c0c */ /* 0x040fe2000c741270 */
[----:B------:R-:W-:Y:S01]  /*68a0*/  IMAD R61, R61, UR5, RZ ;  /* 0x000000053d3d7c24 */ /* 0x000fe2000f8e02ff */
[----:B------:R-:W2:Y:S04]  /*68b0*/  LDS.128 R64, [R67+UR9+0x800] ;  /* 0x0008000943407984 */ /* 0x000ea80008000c00 */
[----:B------:R3:W-:Y:S01]  /*68c0*/  @P1 STG.E.U16 desc[UR20][R16.64], R19 ;  /* 0x0000001310001986 */ /* 0x0007e2000c101514 */
[----:B-1----:R-:W-:-:S04]  /*68d0*/  LEA R20, P1, R62, R68, 0x1 ;  /* 0x000000443e147211 */ /* 0x002fc800078208ff */
[-C--:B------:R-:W-:Y:S02]  /*68e0*/  LEA.HI.X.SX32 R21, R62, R38.reuse, 0x1, P1 ;  /* 0x000000263e157211 */ /* 0x080fe400008f0eff */
[----:B---3--:R-:W-:Y:S02]  /*68f0*/  LEA.HI.X.SX32 R19, R63, R38, 0x1, P5 ;  /* 0x000000263f137211 */ /* 0x008fe400028f0eff */
[----:B------:R-:W-:Y:S02]  /*6900*/  PRMT R17, R9, 0x7632, R17 ;  /* 0x0000763209117816 */ /* 0x000fe40000000011 */
[C---:B------:R-:W-:Y:S01]  /*6910*/  LEA R22, P5, R61.reuse, R68, 0x1 ;  /* 0x000000443d167211 */ /* 0x040fe200078a08ff */
[----:B------:R1:W-:Y:S01]  /*6920*/  @P4 STG.E.U16 desc[UR20][R18.64], R9 ;  /* 0x0000000912004986 */ /* 0x0003e2000c101514 */
[C---:B------:R-:W-:Y:S01]  /*6930*/  ISETP.LT.AND P4, PT, R58.reuse, UR15, !P0 ;  /* 0x0000000f3a007c0c */ /* 0x040fe2000c781270 */
[----:B------:R-:W-:Y:S01]  /*6940*/  IMAD R58, R58, UR5, RZ ;  /* 0x000000053a3a7c24 */ /* 0x000fe2000f8e02ff */
[----:B------:R-:W-:Y:S01]  /*6950*/  LEA.HI.X.SX32 R23, R61, R38, 0x1, P5 ;  /* 0x000000263d177211 */ /* 0x000fe200028f0eff */
[----:B------:R3:W-:Y:S01]  /*6960*/  @P3 STG.E.U16 desc[UR20][R20.64], R17 ;  /* 0x0000001114003986 */ /* 0x0007e2000c101514 */
[C---:B------:R-:W-:Y:S01]  /*6970*/  ISETP.LT.AND P3, PT, R60.reuse, UR15, !P0 ;  /* 0x0000000f3c007c0c */ /* 0x040fe2000c761270 */
[----:B------:R-:W-:-:S02]  /*6980*/  IMAD R60, R60, UR5, RZ ;  /* 0x000000053c3c7c24 */ /* 0x000fc4000f8e02ff */
[----:B------:R4:W-:Y:S01]  /*6990*/  @P2 STG.E.U16 desc[UR20][R22.64], R10 ;  /* 0x0000000a16002986 */ /* 0x0009e2000c101514 */
[C---:B------:R-:W-:Y:S01]  /*69a0*/  ISETP.LT.AND P2, PT, R59.reuse, UR15, !P0 ;  /* 0x0000000f3b007c0c */ /* 0x040fe2000c741270 */
[----:B------:R-:W-:Y:S01]  /*69b0*/  IMAD R59, R59, UR5, RZ ;  /* 0x000000053b3b7c24 */ /* 0x000fe2000f8e02ff */
[-C--:B------:R-:W-:Y:S02]  /*69c0*/  LEA R16, P1, R60, R68.reuse, 0x1 ;  /* 0x000000443c107211 */ /* 0x080fe400078208ff */
[----:B-1----:R-:W-:Y:S02]  /*69d0*/  PRMT R19, R10, 0x7632, R19 ;  /* 0x000076320a137816 */ /* 0x002fe40000000013 */
[----:B------:R-:W-:Y:S02]  /*69e0*/  LEA R8, P5, R59, R68, 0x1 ;  /* 0x000000443b087211 */ /* 0x000fe400078a08ff */
[----:B---3--:R-:W-:Y:S02]  /*69f0*/  LEA.HI.X.SX32 R17, R60, R38, 0x1, P1 ;  /* 0x000000263c117211 */ /* 0x008fe400008f0eff */
[C---:B------:R-:W-:Y:S01]  /*6a00*/  ISETP.LT.AND P1, PT, R57.reuse, UR15, !P0 ;  /* 0x0000000f39007c0c */ /* 0x040fe2000c721270 */
[----:B------:R-:W-:Y:S01]  /*6a10*/  IMAD R57, R57, UR5, RZ ;  /* 0x0000000539397c24 */ /* 0x000fe2000f8e02ff */
[----:B------:R-:W-:Y:S01]  /*6a20*/  LEA R18, P6, R58, R68, 0x1 ;  /* 0x000000443a127211 */ /* 0x000fe200078c08ff */
[----:B------:R1:W-:Y:S01]  /*6a30*/  @P3 STG.E.U16 desc[UR20][R16.64], R19 ;  /* 0x0000001310003986 */ /* 0x0003e2000c101514 */
[----:B------:R-:W-:-:S02]  /*6a40*/  LEA.HI.X.SX32 R9, R59, R38, 0x1, P5 ;  /* 0x000000263b097211 */ /* 0x000fc400028f0eff */
[----:B----4-:R-:W-:Y:S02]  /*6a50*/  PRMT R10, R11, 0x7632, R10 ;  /* 0x000076320b0a7816 */ /* 0x010fe4000000000a */
[C---:B------:R-:W-:Y:S01]  /*6a60*/  LEA R20, P3, R57.reuse, R68, 0x1 ;  /* 0x0000004439147211 */ /* 0x040fe200078608ff */
[----:B------:R3:W-:Y:S01]  /*6a70*/  @P2 STG.E.U16 desc[UR20][R8.64], R11 ;  /* 0x0000000b08002986 */ /* 0x0007e2000c101514 */
[C---:B------:R-:W-:Y:S01]  /*6a80*/  ISETP.LT.AND P2, PT, R54.reuse, UR15, !P0 ;  /* 0x0000000f36007c0c */ /* 0x040fe2000c741270 */
[----:B------:R-:W-:Y:S01]  /*6a90*/  IMAD R54, R54, UR5, RZ ;  /* 0x0000000536367c24 */ /* 0x000fe2000f8e02ff */
[-C--:B------:R-:W-:Y:S02]  /*6aa0*/  LEA.HI.X.SX32 R21, R57, R38.reuse, 0x1, P3 ;  /* 0x0000002639157211 */ /* 0x080fe400018f0eff */
[C---:B------:R-:W-:Y:S01]  /*6ab0*/  ISETP.LT.AND P3, PT, R55.reuse, UR15, !P0 ;  /* 0x0000000f37007c0c */ /* 0x040fe2000c761270 */
[----:B------:R-:W-:Y:S01]  /*6ac0*/  IMAD R55, R55, UR5, RZ ;  /* 0x0000000537377c24 */ /* 0x000fe2000f8e02ff */
[----:B-1----:R-:W-:-:S02]  /*6ad0*/  LEA.HI.X.SX32 R19, R58, R38, 0x1, P6 ;  /* 0x000000263a137211 */ /* 0x002fc400030f0eff */
[C---:B------:R-:W-:Y:S01]  /*6ae0*/  ISETP.LT.AND P5, PT, R53.reuse, UR15, !P0 ;  /* 0x0000000f35007c0c */ /* 0x040fe2000c7a1270 */
[----:B------:R-:W-:Y:S02]  /*6af0*/  IMAD R53, R53, UR5, RZ ;  /* 0x0000000535357c24 */ /* 0x000fe4000f8e02ff */
[----:B------:R1:W-:Y:S01]  /*6b00*/  @P4 STG.E.U16 desc[UR20][R18.64], R10 ;  /* 0x0000000a12004986 */ /* 0x0003e2000c101514 */
[C---:B------:R-:W-:Y:S01]  /*6b10*/  ISETP.LT.AND P4, PT, R56.reuse, UR15, !P0 ;  /* 0x0000000f38007c0c */ /* 0x040fe2000c781270 */
[----:B------:R-:W-:Y:S01]  /*6b20*/  IMAD R56, R56, UR5, RZ ;  /* 0x0000000538387c24 */ /* 0x000fe2000f8e02ff */
[-C--:B---3--:R-:W-:Y:S01]  /*6b30*/  LEA R8, P6, R55, R68.reuse, 0x1 ;  /* 0x0000004437087211 */ /* 0x088fe200078c08ff */
[----:B0-----:R-:W-:Y:S03]  /*6b40*/  @P1 STG.E.U16 desc[UR20][R20.64], R12 ;  /* 0x0000000c14001986 */ /* 0x001fe6000c101514 */
[----:B------:R-:W-:-:S02]  /*6b50*/  LEA R16, P1, R56, R68, 0x1 ;  /* 0x0000004438107211 */ /* 0x000fc400078208ff */
[-C--:B------:R-:W-:Y:S02]  /*6b60*/  LEA.HI.X.SX32 R9, R55, R38.reuse, 0x1, P6 ;  /* 0x0000002637097211 */ /* 0x080fe400030f0eff */
[----:B------:R-:W-:Y:S02]  /*6b70*/  LEA.HI.X.SX32 R17, R56, R38, 0x1, P1 ;  /* 0x0000002638117211 */ /* 0x000fe400008f0eff */
[----:B-1----:R-:W-:Y:S02]  /*6b80*/  PRMT R19, R12, 0x7632, R19 ;  /* 0x000076320c137816 */ /* 0x002fe40000000013 */
[----:B------:R-:W-:-:S03]  /*6b90*/  LEA R10, P1, R54, R68, 0x1 ;  /* 0x00000044360a7211 */ /* 0x000fc600078208ff */
[----:B------:R0:W-:Y:S01]  /*6ba0*/  @P4 STG.E.U16 desc[UR20][R16.64], R19 ;  /* 0x0000001310004986 */ /* 0x0001e2000c101514 */
[----:B------:R-:W-:Y:S02]  /*6bb0*/  LEA.HI.X.SX32 R11, R54, R38, 0x1, P1 ;  /* 0x00000026360b7211 */ /* 0x000fe400008f0eff */
[C---:B------:R-:W-:Y:S01]  /*6bc0*/  LEA R18, P4, R53.reuse, R68, 0x1 ;  /* 0x0000004435127211 */ /* 0x040fe200078808ff */
[----:B------:R1:W-:Y:S01]  /*6bd0*/  @P3 STG.E.U16 desc[UR20][R8.64], R13 ;  /* 0x0000000d08003986 */ /* 0x0003e2000c101514 */
[C---:B------:R-:W-:Y:S01]  /*6be0*/  ISETP.LT.AND P1, PT, R52.reuse, UR15, !P0 ;  /* 0x0000000f34007c0c */ /* 0x040fe2000c721270 */
[----:B------:R-:W-:Y:S01]  /*6bf0*/  IMAD R52, R52, UR5, RZ ;  /* 0x0000000534347c24 */ /* 0x000fe2000f8e02ff */
[C---:B------:R-:W-:Y:S01]  /*6c00*/  ISETP.LT.AND P3, PT, R50.reuse, UR15, !P0 ;  /* 0x0000000f32007c0c */ /* 0x040fe2000c761270 */
[----:B------:R-:W-:Y:S01]  /*6c10*/  IMAD R50, R50, UR5, RZ ;  /* 0x0000000532327c24 */ /* 0x000fe2000f8e02ff */
[----:B0-----:R-:W-:Y:S02]  /*6c20*/  LEA.HI.X.SX32 R19, R53, R38, 0x1, P4 ;  /* 0x0000002635137211 */ /* 0x001fe400020f0eff */
[C---:B------:R-:W-:Y:S01]  /*6c30*/  ISETP.LT.AND P4, PT, R51.reuse, UR15, !P0 ;  /* 0x0000000f33007c0c */ /* 0x040fe2000c781270 */
[----:B------:R-:W-:Y:S01]  /*6c40*/  IMAD R51, R51, UR5, RZ ;  /* 0x0000000533337c24 */ /* 0x000fe2000f8e02ff */
[----:B-1----:R-:W-:-:S05]  /*6c50*/  PRMT R9, R13, 0x7632, R9 ;  /* 0x000076320d097816 */ /* 0x002fca0000000009 */
[----:B------:R0:W-:Y:S01]  /*6c60*/  @P2 STG.E.U16 desc[UR20][R10.64], R9 ;  /* 0x000000090a002986 */ /* 0x0001e2000c101514 */
[----:B------:R-:W-:-:S03]  /*6c70*/  LEA R16, P2, R52, R68, 0x1 ;  /* 0x0000004434107211 */ /* 0x000fc600078408ff */
[----:B------:R1:W-:Y:S01]  /*6c80*/  @P5 STG.E.U16 desc[UR20][R18.64], R14 ;  /* 0x0000000e12005986 */ /* 0x0003e2000c101514 */
[----:B------:R-:W-:Y:S02]  /*6c90*/  LEA.HI.X.SX32 R17, R52, R38, 0x1, P2 ;  /* 0x0000002634117211 */ /* 0x000fe400010f0eff */
[-C--:B------:R-:W-:Y:S02]  /*6ca0*/  LEA R8, P5, R51, R68.reuse, 0x1 ;  /* 0x0000004433087211 */ /* 0x080fe400078a08ff */
[C---:B------:R-:W-:Y:S01]  /*6cb0*/  ISETP.LT.AND P2, PT, R49.reuse, UR15, !P0 ;  /* 0x0000000f31007c0c */ /* 0x040fe2000c741270 */
[----:B------:R-:W-:Y:S01]  /*6cc0*/  IMAD R49, R49, UR5, RZ ;  /* 0x0000000531317c24 */ /* 0x000fe2000f8e02ff */
[----:B0-----:R-:W-:Y:S02]  /*6cd0*/  PRMT R11, R14, 0x7632, R11 ;  /* 0x000076320e0b7816 */ /* 0x001fe4000000000b */
[----:B------:R-:W-:Y:S02]  /*6ce0*/  LEA R10, P6, R50, R68, 0x1 ;  /* 0x00000044320a7211 */ /* 0x000fe400078c08ff */
[----:B------:R-:W-:Y:S01]  /*6cf0*/  LEA.HI.X.SX32 R9, R51, R38, 0x1, P5 ;  /* 0x0000002633097211 */ /* 0x000fe200028f0eff */
[----:B------:R0:W-:Y:S01]  /*6d00*/  @P1 STG.E.U16 desc[UR20][R16.64], R11 ;  /* 0x0000000b10001986 */ /* 0x0001e2000c101514 */
[C---:B------:R-:W-:Y:S01]  /*6d10*/  ISETP.LT.AND P1, PT, R48.reuse, UR15, !P0 ;  /* 0x0000000f30007c0c */ /* 0x040fe2000c721270 */
[----:B------:R-:W-:Y:S01]  /*6d20*/  IMAD R48, R48, UR5, RZ ;  /* 0x0000000530307c24 */ /* 0x000fe2000f8e02ff */
[----:B-1----:R-:W-:Y:S01]  /*6d30*/  PRMT R14, R15, 0x7632, R14 ;  /* 0x000076320f0e7816 */ /* 0x002fe2000000000e */
[----:B------:R1:W-:Y:S01]  /*6d40*/  @P4 STG.E.U16 desc[UR20][R8.64], R15 ;  /* 0x0000000f08004986 */ /* 0x0003e2000c101514 */
[----:B------:R-:W-:-:S02]  /*6d50*/  LEA R12, P5, R49, R68, 0x1 ;  /* 0x00000044310c7211 */ /* 0x000fc400078a08ff */
[C---:B------:R-:W-:Y:S01]  /*6d60*/  ISETP.LT.AND P4, PT, R45.reuse, UR15, !P0 ;  /* 0x0000000f2d007c0c */ /* 0x040fe2000c781270 */
[----:B------:R-:W-:Y:S01]  /*6d70*/  IMAD R45, R45, UR5, RZ ;  /* 0x000000052d2d7c24 */ /* 0x000fe2000f8e02ff */
[-C--:B------:R-:W-:Y:S02]  /*6d80*/  LEA.HI.X.SX32 R13, R49, R38.reuse, 0x1, P5 ;  /* 0x00000026310d7211 */ /* 0x080fe400028f0eff */
[----:B0-----:R-:W-:Y:S02]  /*6d90*/  LEA.HI.X.SX32 R11, R50, R38, 0x1, P6 ;  /* 0x00000026320b7211 */ /* 0x001fe400030f0eff */
[----:B-1----:R-:W-:-:S03]  /*6da0*/  PRMT R9, R4, 0x7632, R9 ;  /* 0x0000763204097816 */ /* 0x002fc60000000009 */
[----:B------:R0:W-:Y:S01]  /*6db0*/  @P3 STG.E.U16 desc[UR20][R10.64], R14 ;  /* 0x0000000e0a003986 */ /* 0x0001e2000c101514 */
[----:B------:R-:W-:-:S03]  /*6dc0*/  LEA R16, P3, R48, R68, 0x1 ;  /* 0x0000004430107211 */ /* 0x000fc600078608ff */
[----:B------:R1:W-:Y:S01]  /*6dd0*/  @P2 STG.E.U16 desc[UR20][R12.64], R4 ;  /* 0x000000040c002986 */ /* 0x0003e2000c101514 */
[----:B------:R-:W-:Y:S02]  /*6de0*/  LEA.HI.X.SX32 R17, R48, R38, 0x1, P3 ;  /* 0x0000002630117211 */ /* 0x000fe400018f0eff */
[C---:B------:R-:W-:Y:S01]  /*6df0*/  ISETP.LT.AND P3, PT, R47.reuse, UR15, !P0 ;  /* 0x0000000f2f007c0c */ /* 0x040fe2000c761270 */
[----:B------:R-:W-:Y:S01]  /*6e00*/  IMAD R47, R47, UR5, RZ ;  /* 0x000000052f2f7c24 */ /* 0x000fe2000f8e02ff */
[C---:B------:R-:W-:Y:S01]  /*6e10*/  ISETP.LT.AND P2, PT, R46.reuse, UR15, !P0 ;  /* 0x0000000f2e007c0c */ /* 0x040fe2000c741270 */
[----:B------:R-:W-:Y:S01]  /*6e20*/  IMAD R46, R46, UR5, RZ ;  /* 0x000000052e2e7c24 */ /* 0x000fe2000f8e02ff */
[----:B------:R3:W-:Y:S02]  /*6e30*/  @P1 STG.E.U16 desc[UR20][R16.64], R9 ;  /* 0x0000000910001986 */ /* 0x0007e4000c101514 */
[-C--:B------:R-:W-:Y:S02]  /*6e40*/  LEA R8, P1, R47, R68.reuse, 0x1 ;  /* 0x000000442f087211 */ /* 0x080fe400078208ff */
[----:B0-----:R-:W-:-:S02]  /*6e50*/  LEA R10, P5, R46, R68, 0x1 ;  /* 0x000000442e0a7211 */ /* 0x001fc400078a08ff */
[----:B-1----:R-:W-:Y:S02]  /*6e60*/  LEA R12, P6, R45, R68, 0x1 ;  /* 0x000000442d0c7211 */ /* 0x002fe400078c08ff */
[-C--:B------:R-:W-:Y:S02]  /*6e70*/  LEA.HI.X.SX32 R11, R46, R38.reuse, 0x1, P5 ;  /* 0x000000262e0b7211 */ /* 0x080fe400028f0eff */
[----:B------:R-:W-:Y:S02]  /*6e80*/  PRMT R4, R5, 0x7632, R4 ;  /* 0x0000763205047816 */ /* 0x000fe40000000004 */
[-C--:B---3--:R-:W-:Y:S01]  /*6e90*/  LEA.HI.X.SX32 R9, R47, R38.reuse, 0x1, P1 ;  /* 0x000000262f097211 */ /* 0x088fe200008f0eff */
[----:B------:R-:W-:Y:S01]  /*6ea0*/  IMAD R16, R40, UR5, RZ ;  /* 0x0000000528107c24 */ /* 0x000fe2000f8e02ff */
[C---:B------:R-:W-:Y:S01]  /*6eb0*/  ISETP.LT.AND P1, PT, R44.reuse, UR15, !P0 ;  /* 0x0000000f2c007c0c */ /* 0x040fe2000c721270 */
[----:B------:R-:W-:Y:S01]  /*6ec0*/  IMAD R44, R44, UR5, RZ ;  /* 0x000000052c2c7c24 */ /* 0x000fe2000f8e02ff */
[----:B------:R-:W-:Y:S01]  /*6ed0*/  LEA.HI.X.SX32 R13, R45, R38, 0x1, P6 ;  /* 0x000000262d0d7211 */ /* 0x000fe200030f0eff */
[----:B------:R0:W-:Y:S03]  /*6ee0*/  @P3 STG.E.U16 desc[UR20][R8.64], R5 ;  /* 0x0000000508003986 */ /* 0x0001e6000c101514 */
[C---:B------:R-:W-:Y:S01]  /*6ef0*/  LEA R14, P3, R44.reuse, R68, 0x1 ;  /* 0x000000442c0e7211 */ /* 0x040fe200078608ff */
[----:B------:R1:W-:Y:S01]  /*6f00*/  @P2 STG.E.U16 desc[UR20][R10.64], R4 ;  /* 0x000000040a002986 */ /* 0x0003e2000c101514 */
[C---:B------:R-:W-:Y:S01]  /*6f10*/  ISETP.LT.AND P2, PT, R43.reuse, UR15, !P0 ;  /* 0x0000000f2b007c0c */ /* 0x040fe2000c741270 */
[----:B------:R-:W-:Y:S01]  /*6f20*/  IMAD R43, R43, UR5, RZ ;  /* 0x000000052b2b7c24 */ /* 0x000fe2000f8e02ff */
[----:B------:R-:W-:Y:S01]  /*6f30*/  LEA.HI.X.SX32 R15, R44, R38, 0x1, P3 ;  /* 0x000000262c0f7211 */ /* 0x000fe200018f0eff */
[----:B------:R3:W-:Y:S01]  /*6f40*/  @P4 STG.E.U16 desc[UR20][R12.64], R6 ;  /* 0x000000060c004986 */ /* 0x0007e2000c101514 */
[C---:B------:R-:W-:Y:S01]  /*6f50*/  ISETP.LT.AND P4, PT, R42.reuse, UR15, !P0 ;  /* 0x0000000f2a007c0c */ /* 0x040fe2000c781270 */
[----:B------:R-:W-:Y:S01]  /*6f60*/  IMAD R42, R42, UR5, RZ ;  /* 0x000000052a2a7c24 */ /* 0x000fe2000f8e02ff */
[C---:B------:R-:W-:Y:S01]  /*6f70*/  ISETP.LT.AND P3, PT, R41.reuse, UR15, !P0 ;  /* 0x0000000f29007c0c */ /* 0x040fe2000c761270 */
[----:B------:R-:W-:Y:S01]  /*6f80*/  IMAD R41, R41, UR5, RZ ;  /* 0x0000000529297c24 */ /* 0x000fe2000f8e02ff */
[----:B0-----:R-:W-:-:S02]  /*6f90*/  PRMT R9, R6, 0x7632, R9 ;  /* 0x0000763206097816 */ /* 0x001fc40000000009 */
[-C--:B------:R-:W-:Y:S02]  /*6fa0*/  LEA R8, P5, R42, R68.reuse, 0x1 ;  /* 0x000000442a087211 */ /* 0x080fe400078a08ff */
[C---:B-1----:R-:W-:Y:S01]  /*6fb0*/  LEA R4, P6, R43.reuse, R68, 0x1 ;  /* 0x000000442b047211 */ /* 0x042fe200078c08ff */
[----:B------:R0:W-:Y:S01]  /*6fc0*/  @P1 STG.E.U16 desc[UR20][R14.64], R9 ;  /* 0x000000090e001986 */ /* 0x0001e2000c101514 */
[----:B------:R-:W-:Y:S02]  /*6fd0*/  ISETP.LT.AND P1, PT, R40, UR15, !P0 ;  /* 0x0000000f28007c0c */ /* 0x000fe4000c721270 */
[----:B------:R-:W-:Y:S02]  /*6fe0*/  LEA.HI.X.SX32 R5, R43, R38, 0x1, P6 ;  /* 0x000000262b057211 */ /* 0x000fe400030f0eff */
[----:B------:R-:W-:Y:S02]  /*6ff0*/  LEA R10, P6, R41, R68, 0x1 ;  /* 0x00000044290a7211 */ /* 0x000fe400078c08ff */
[----:B---3--:R-:W-:Y:S01]  /*7000*/  PRMT R6, R7, 0x7632, R6 ;  /* 0x0000763207067816 */ /* 0x008fe20000000006 */
[----:B------:R2:W-:Y:S01]  /*7010*/  @P2 STG.E.U16 desc[UR20][R4.64], R7 ;  /* 0x0000000704002986 */ /* 0x0005e2000c101514 */
[----:B------:R-:W-:-:S02]  /*7020*/  LEA.HI.X.SX32 R11, R41, R38, 0x1, P6 ;  /* 0x00000026290b7211 */ /* 0x000fc400030f0eff */
[----:B0-----:R-:W-:Y:S01]  /*7030*/  LEA.HI.X.SX32 R9, R42, R38, 0x1, P5 ;  /* 0x000000262a097211 */ /* 0x001fe200028f0eff */
[----:B------:R-:W-:Y:S01]  /*7040*/  IMAD R15, R2, UR5, RZ ;  /* 0x00000005020f7c24 */ /* 0x000fe2000f8e02ff */
[C---:B------:R-:W-:Y:S01]  /*7050*/  LEA R12, P5, R16.reuse, R68, 0x1 ;  /* 0x00000044100c7211 */ /* 0x040fe200078a08ff */
[----:B------:R-:W-:Y:S02]  /*7060*/  IMAD R14, R3, UR5, RZ ;  /* 0x00000005030e7c24 */ /* 0x000fe4000f8e02ff */
[----:B------:R0:W-:Y:S01]  /*7070*/  @P4 STG.E.U16 desc[UR20][R8.64], R6 ;  /* 0x0000000608004986 */ /* 0x0001e2000c101514 */
[----:B------:R-:W-:Y:S01]  /*7080*/  LEA.HI.X.SX32 R13, R16, R38, 0x1, P5 ;  /* 0x00000026100d7211 */ /* 0x000fe200028f0eff */
[----:B------:R-:W-:Y:S01]  /*7090*/  IMAD R16, R0, UR5, RZ ;  /* 0x0000000500107c24 */ /* 0x000fe2000f8e02ff */
[----:B--2---:R-:W-:Y:S01]  /*70a0*/  PRMT R5, R64, 0x7632, R5 ;  /* 0x0000763240057816 */ /* 0x004fe20000000005 */
[----:B------:R-:W-:Y:S01]  /*70b0*/  @P3 STG.E.U16 desc[UR20][R10.64], R64 ;  /* 0x000000400a003986 */ /* 0x000fe2000c101514 */
[C---:B------:R-:W-:Y:S01]  /*70c0*/  ISETP.LT.AND P4, PT, R37.reuse, UR15, !P0 ;  /* 0x0000000f25007c0c */ /* 0x040fe2000c781270 */
[----:B------:R-:W-:Y:S01]  /*70d0*/  IMAD R37, R37, UR5, RZ ;  /* 0x0000000525257c24 */ /* 0x000fe2000f8e02ff */
[C---:B------:R-:W-:Y:S01]  /*70e0*/  ISETP.LT.AND P3, PT, R36.reuse, UR15, !P0 ;  /* 0x0000000f24007c0c */ /* 0x040fe2000c761270 */
[----:B------:R1:W-:Y:S01]  /*70f0*/  @P1 STG.E.U16 desc[UR20][R12.64], R5 ;  /* 0x000000050c001986 */ /* 0x0003e2000c101514 */
[----:B------:R-:W-:Y:S01]  /*7100*/  ISETP.LT.AND P5, PT, R39, UR15, !P0 ;  /* 0x0000000f27007c0c */ /* 0x000fe2000c7a1270 */
[----:B------:R-:W-:-:S02]  /*7110*/  IMAD R36, R36, UR5, RZ ;  /* 0x0000000524247c24 */ /* 0x000fc4000f8e02ff */
[----:B------:R-:W-:Y:S01]  /*7120*/  IMAD R39, R39, UR5, RZ ;  /* 0x0000000527277c24 */ /* 0x000fe2000f8e02ff */
[CC--:B0-----:R-:W-:Y:S02]  /*7130*/  LEA R6, P1, R37.reuse, R68.reuse, 0x1 ;  /* 0x0000004425067211 */ /* 0x0c1fe400078208ff */
[C---:B------:R-:W-:Y:S02]  /*7140*/  LEA R8, P2, R36.reuse, R68, 0x1 ;  /* 0x0000004424087211 */ /* 0x040fe400078408ff */
[----:B------:R-:W-:Y:S02]  /*7150*/  LEA.HI.X.SX32 R7, R37, R38, 0x1, P1 ;  /* 0x0000002625077211 */ /* 0x000fe400008f0eff */
[-C--:B------:R-:W-:Y:S02]  /*7160*/  LEA R4, P6, R39, R68.reuse, 0x1 ;  /* 0x0000004427047211 */ /* 0x080fe400078c08ff */
[----:B-1----:R-:W-:Y:S02]  /*7170*/  LEA R12, P1, R15, R68, 0x1 ;  /* 0x000000440f0c7211 */ /* 0x002fe400078208ff */
[----:B------:R-:W-:-:S02]  /*7180*/  LEA.HI.X.SX32 R9, R36, R38, 0x1, P2 ;  /* 0x0000002624097211 */ /* 0x000fc400010f0eff */
[-C--:B------:R-:W-:Y:S02]  /*7190*/  LEA.HI.X.SX32 R5, R39, R38.reuse, 0x1, P6 ;  /* 0x0000002627057211 */ /* 0x080fe400030f0eff */
[----:B------:R-:W-:Y:S02]  /*71a0*/  ISETP.LT.AND P2, PT, R3, UR15, !P0 ;  /* 0x0000000f03007c0c */ /* 0x000fe4000c741270 */
[----:B------:R-:W-:Y:S01]  /*71b0*/  LEA.HI.X.SX32 R13, R15, R38, 0x1, P1 ;  /* 0x000000260f0d7211 */ /* 0x000fe200008f0eff */
[----:B------:R0:W-:Y:S01]  /*71c0*/  @P5 STG.E.U16 desc[UR20][R4.64], R65 ;  /* 0x0000004104005986 */ /* 0x0001e2000c101514 */
[----:B------:R-:W-:Y:S02]  /*71d0*/  LEA R10, P6, R14, R68, 0x1 ;  /* 0x000000440e0a7211 */ /* 0x000fe400078c08ff */
[----:B------:R-:W-:Y:S02]  /*71e0*/  ISETP.LT.AND P1, PT, R2, UR15, !P0 ;  /* 0x0000000f02007c0c */ /* 0x000fe4000c721270 */
[----:B------:R-:W-:-:S02]  /*71f0*/  ISETP.LT.AND P0, PT, R0, UR15, !P0 ;  /* 0x0000000f00007c0c */ /* 0x000fc4000c701270 */
[----:B------:R-:W-:Y:S02]  /*7200*/  PRMT R3, R65, 0x7632, R3 ;  /* 0x0000763241037816 */ /* 0x000fe40000000003 */
[----:B------:R-:W-:Y:S02]  /*7210*/  LEA.HI.X.SX32 R11, R14, R38, 0x1, P6 ;  /* 0x000000260e0b7211 */ /* 0x000fe400030f0eff */
[----:B------:R-:W-:Y:S01]  /*7220*/  LEA R14, P6, R16, R68, 0x1 ;  /* 0x00000044100e7211 */ /* 0x000fe200078c08ff */
[----:B------:R1:W-:Y:S01]  /*7230*/  @P4 STG.E.U16 desc[UR20][R6.64], R3 ;  /* 0x0000000306004986 */ /* 0x0003e2000c101514 */
[----:B0-----:R-:W-:Y:S02]  /*7240*/  PRMT R5, R66, 0x7632, R5 ;  /* 0x0000763242057816 */ /* 0x001fe40000000005 */
[----:B------:R-:W-:Y:S01]  /*7250*/  LEA.HI.X.SX32 R15, R16, R38, 0x1, P6 ;  /* 0x00000026100f7211 */ /* 0x000fe200030f0eff */
[----:B------:R0:W-:Y:S04]  /*7260*/  @P3 STG.E.U16 desc[UR20][R8.64], R66 ;  /* 0x0000004208003986 */ /* 0x0001e8000c101514 */
[----:B------:R0:W-:Y:S01]  /*7270*/  @P2 STG.E.U16 desc[UR20][R10.64], R5 ;  /* 0x000000050a002986 */ /* 0x0001e2000c101514 */
[----:B-1----:R-:W-:-:S03]  /*7280*/  PRMT R7, R67, 0x7632, R7 ;  /* 0x0000763243077816 */ /* 0x002fc60000000007 */
[----:B------:R0:W-:Y:S04]  /*7290*/  @P1 STG.E.U16 desc[UR20][R12.64], R67 ;  /* 0x000000430c001986 */ /* 0x0001e8000c101514 */
[----:B------:R0:W-:Y:S01]  /*72a0*/  @P0 STG.E.U16 desc[UR20][R14.64], R7 ;  /* 0x000000070e000986 */ /* 0x0001e2000c101514 */
[----:B------:R-:W-:Y:S06]  /*72b0*/  BAR.SYNC.DEFER_BLOCKING 0x0 ;  /* 0x0000000000007b1d */ /* 0x000fec0000010000 */
[----:B------:R-:W-:Y:S05]  /*72c0*/  BRA.U UP0, `(.L_x_13) ;  /* 0x0000000100a07547 */ /* 0x000fea000b800000 */
[----:B------:R-:W1:Y:S01]  /*72d0*/  S2UR UR5, SR_CgaCtaId ;  /* 0x00000000000579c3 */ /* 0x000e620000008800 */
[----:B------:R-:W-:Y:S01]  /*72e0*/  NOP ;  /* 0x0000000000007918 */ /* 0x000fe20000000000 */
[----:B------:R-:W-:Y:S01]  /*72f0*/  UMOV UR4, 0x50 ;  /* 0x0000005000047882 */ /* 0x000fe20000000000 */
[----:B------:R-:W-:Y:S02]  /*7300*/  IMAD.U32 R0, RZ, RZ, UR8 ;  /* 0x00000008ff007e24 */ /* 0x000fe4000f8e00ff */
[----:B------:R-:W-:Y:S02]  /*7310*/  IMAD.MOV.U32 R3, RZ, RZ, 0x3 ;  /* 0x00000003ff037424 */ /* 0x000fe400078e00ff */
[----:B0-----:R-:W-:Y:S01]  /*7320*/  IMAD.MOV.U32 R7, RZ, RZ, 0x1 ;  /* 0x00000001ff077424 */ /* 0x001fe200078e00ff */
[----:B------:R-:W-:-:S04]  /*7330*/  LOP3.LUT R0, R0, 0xffff, RZ, 0xc0, !PT ;  /* 0x0000ffff00007812 */ /* 0x000fc800078ec0ff */
[----:B------:R-:W-:-:S05]  /*7340*/  SHF.R.U32.HI R0, RZ, 0x5, R0 ;  /* 0x00000005ff007819 */ /* 0x000fca0000011600 */
[----:B------:R-:W-:Y:S01]  /*7350*/  VIADD R2, R0, 0x10 ;  /* 0x0000001000027836 */ /* 0x000fe20000000000 */
[----:B------:R-:W-:Y:S01]  /*7360*/  SHF.L.U32 R0, R3, R0, RZ ;  /* 0x0000000003007219 */ /* 0x000fe200000006ff */
[----:B-1----:R-:W-:-:S03]  /*7370*/  ULEA UR6, UR5, UR4, 0x18 ;  /* 0x0000000405067291 */ /* 0x002fc6000f8ec0ff */
[----:B------:R-:W-:-:S04]  /*7380*/  SHF.L.U32 R3, R7, R2, RZ ;  /* 0x0000000207037219 */ /* 0x000fc800000006ff */
[----:B------:R-:W-:Y:S02]  /*7390*/  LOP3.LUT R0, R3, R0, RZ, 0xfc, !PT ;  /* 0x0000000003007212 */ /* 0x000fe400078efcff */
[----:B------:R-:W0:Y:S02]  /*73a0*/  LDS R5, [UR6] ;  /* 0x00000006ff057984 */ /* 0x000e240008000800 */
[C---:B------:R-:W-:Y:S02]  /*73b0*/  LOP3.LUT R2, R0.reuse, 0xffff, RZ, 0xc0, !PT ;  /* 0x0000ffff00027812 */ /* 0x040fe400078ec0ff */
[----:B0-----:R-:W-:-:S04]  /*73c0*/  LOP3.LUT R3, R0, 0xffff, R5, 0x80, !PT ;  /* 0x0000ffff00037812 */ /* 0x001fc800078e8005 */
[----:B------:R-:W-:-:S13]  /*73d0*/  ISETP.NE.AND P0, PT, R3, R2, PT ;  /* 0x000000020300720c */ /* 0x000fda0003f05270 */
[----:B------:R-:W-:Y:S05]  /*73e0*/  @P0 BRA `(.L_x_14) ;  /* 0x0000000000500947 */ /* 0x000fea0003800000 */
[----:B------:R-:W-:Y:S02]  /*73f0*/  SHF.R.U32.HI R5, RZ, 0x10, R5 ;  /* 0x00000010ff057819 */ /* 0x000fe40000011605 */
[----:B------:R-:W-:-:S04]  /*7400*/  SHF.R.U32.HI R2, RZ, 0x10, R0 ;  /* 0x00000010ff027819 */ /* 0x000fc80000011600 */
[----:B------:R-:W-:-:S04]  /*7410*/  LOP3.LUT R5, R5, R2, RZ, 0xc0, !PT ;  /* 0x0000000205057212 */ /* 0x000fc800078ec0ff */
[----:B------:R-:W-:-:S13]  /*7420*/  ISETP.NE.AND P0, PT, R5, R2, PT ;  /* 0x000000020500720c */ /* 0x000fda0003f05270 */
[----:B------:R-:W-:Y:S05]  /*7430*/  @P0 BRA `(.L_x_15) ;  /* 0x0000000000300947 */ /* 0x000fea0003800000 */
[----:B------:R-:W-:Y:S01]  /*7440*/  R2UR UR4, R0 ;  /* 0x00000000000472ca */ /* 0x000fe200000e0000 */
[----:B------:R-:W-:Y:S01]  /*7450*/  VOTEU.ANY UR5, UPT, PT ;  /* 0x0000000000057886 */ /* 0x000fe200038e0100 */
[----:B------:R-:W0:Y:S01]  /*7460*/  S2R R0, SR_LANEID ;  /* 0x0000000000007919 */ /* 0x000e220000000000 */
[----:B------:R-:W-:-:S10]  /*7470*/  UFLO.U32 UR5, UR5 ;  /* 0x00000005000572bd */ /* 0x000fd400080e0000 */
[----:B------:R-:W-:-:S06]  /*7480*/  ULOP3.LUT UR4, URZ, UR4, URZ, 0x33, !UPT ;  /* 0x00000004ff047292 */ /* 0x000fcc000f8e33ff */
[----:B------:R-:W-:-:S04]  /*7490*/  IMAD.U32 R2, RZ, RZ, UR4 ;  /* 0x00000004ff027e24 */ /* 0x000fc8000f8e00ff */
[----:B------:R-:W1:Y:S02]  /*74a0*/  REDUX UR7, R2 ;  /* 0x00000000020773c4 */ /* 0x000e640000000000 */
[----:B------:R2:W-:Y:S01]  /*74b0*/  UTCATOMSWS.AND URZ, UR4 ;  /* 0x0000000400ff79e3 */ /* 0x0005e20008000000 */
[----:B0-----:R-:W-:Y:S01]  /*74c0*/  ISETP.EQ.U32.AND P0, PT, R0, UR5, PT ;  /* 0x0000000500007c0c */ /* 0x001fe2000bf02070 */
[----:B-1----:R-:W-:-:S12]  /*74d0*/  IMAD.U32 R0, RZ, RZ, UR7 ;  /* 0x00000007ff007e24 */ /* 0x002fd8000f8e00ff */
[----:B------:R2:W-:Y:S01]  /*74e0*/  @P0 ATOMS.AND RZ, [UR6], R0 ;  /* 0x00000000ffff098c */ /* 0x0005e2000a800006 */
[----:B------:R-:W-:Y:S05]  /*74f0*/  BRA `(.L_x_13) ;  /* 0x0000000000147947 */ /* 0x000fea0003800000 */
.L_x_15:
[----:B------:R-:W-:-:S07]  /*7500*/  MOV R2, 0x7520 ;  /* 0x0000752000027802 */ /* 0x000fce0000000f00 */
[----:B------:R-:W-:Y:S05]  /*7510*/  CALL.REL.NOINC `($__internal_0_$__cuda_sm10x_tcgen05_guardrail_trap_col_being_dealloced_not_returned_by_alloc) ;  /* 0x00000000002c7944 */ /* 0x000fea0003c00000 */
[----:B------:R-:W-:Y:S05]  /*7520*/  BRA `(.L_x_13) ;  /* 0x0000000000087947 */ /* 0x000fea0003800000 */
.L_x_14:
[----:B------:R-:W-:-:S07]  /*7530*/  MOV R2, 0x7550 ;  /* 0x0000755000027802 */ /* 0x000fce0000000f00 */
[----:B------:R-:W-:Y:S05]  /*7540*/  CALL.REL.NOINC `($__internal_2_$__cuda_sm10x_tcgen05_guardrail_trap_unallocated_columns_being_dealloced) ;  /* 0x0000000000387944 */ /* 0x000fea0003c00000 */
.L_x_13:
[----:B------:R-:W-:Y:S01]  /*7550*/  NOP ;  /* 0x0000000000007918 */ /* 0x000fe20000000000 */
[----:B--2---:R-:W-:Y:S05]  /*7560*/  EXIT ;  /* 0x000000000000794d */ /* 0x004fea0003800000 */
.L_x_8:
[----:B------:R-:W0:Y:S02]  /*7570*/  SYNCS.PHASECHK.TRANS64.TRYWAIT P2, [UR11], R16 ;  /* 0x00000010ff0075a7 */ /* 0x000e24000804110b */
[----:B0-----:R-:W-:Y:S05]  /*7580*/  @!P2 BRA `(.L_x_8) ;  /* 0xfffffffc00f8a947 */ /* 0x001fea000383ffff */
[----:B------:R-:W-:Y:S05]  /*7590*/  BRA `(.L_x_16) ;  /* 0xffffffd800947947 */ /* 0x000fea000383ffff */
.L_x_12:
[----:B------:R-:W1:Y:S02]  /*75a0*/  SYNCS.PHASECHK.TRANS64.TRYWAIT P0, [UR11], R4 ;  /* 0x00000004ff0075a7 */ /* 0x000e64000800110b */
[----:B-1----:R-:W-:Y:S05]  /*75b0*/  @!P0 BRA `(.L_x_12) ;  /* 0xfffffffc00f88947 */ /* 0x002fea000383ffff */
[----:B------:R-:W-:Y:S05]  /*75c0*/  BRA `(.L_x_11) ;  /* 0xffffffec00b07947 */ /* 0x000fea000383ffff */
        .weak           $__internal_0_$__cuda_sm10x_tcgen05_guardrail_trap_col_being_dealloced_not_returned_by_alloc
        .type           $__internal_0_$__cuda_sm10x_tcgen05_guardrail_trap_col_being_dealloced_not_returned_by_alloc,@function
        .size           $__internal_0_$__cuda_sm10x_tcgen05_guardrail_trap_col_being_dealloced_not_returned_by_alloc,($__internal_1_$__cuda_sm10x_tcgen05_guardrail_trap_phase_invalid_during_alloc - $__internal_0_$__cuda_sm10x_tcgen05_guardrail_trap_col_being_dealloced_not_returned_by_alloc)
$__internal_0_$__cuda_sm10x_tcgen05_guardrail_trap_col_being_dealloced_not_returned_by_alloc:
[----:B------:R-:W-:Y:S05]  /*75d0*/  BPT.TRAP 0x1 ;  /* 0x000000040000795c */ /* 0x000fea0000300000 */
[----:B------:R-:W-:-:S04]  /*75e0*/  IMAD.MOV.U32 R3, RZ, RZ, 0x0 ;  /* 0x00000000ff037424 */ /* 0x000fc800078e00ff */
[----:B------:R-:W-:Y:S05]  /*75f0*/  RET.REL.NODEC R2 `(matmul_kernel) ;  /* 0xffffff8802807950 */ /* 0x000fea0003c3ffff */
        .weak           $__internal_1_$__cuda_sm10x_tcgen05_guardrail_trap_phase_invalid_during_alloc
        .type           $__internal_1_$__cuda_sm10x_tcgen05_guardrail_trap_phase_invalid_during_alloc,@function
        .size           $__internal_1_$__cuda_sm10x_tcgen05_guardrail_trap_phase_invalid_during_alloc,($__internal_2_$__cuda_sm10x_tcgen05_guardrail_trap_unallocated_columns_being_dealloced - $__internal_1_$__cuda_sm10x_tcgen05_guardrail_trap_phase_invalid_during_alloc)
$__internal_1_$__cuda_sm10x_tcgen05_guardrail_trap_phase_invalid_during_alloc:
[----:B------:R-:W-:Y:S05]  /*7600*/  BPT.TRAP 0x1 ;  /* 0x000000040000795c */ /* 0x000fea0000300000 */
[----:B------:R-:W-:-:S04]  /*7610*/  IMAD.MOV.U32 R3, RZ, RZ, 0x0 ;  /* 0x00000000ff037424 */ /* 0x000fc800078e00ff */
[----:B------:R-:W-:Y:S05]  /*7620*/  RET.REL.NODEC R2 `(matmul_kernel) ;  /* 0xffffff8802747950 */ /* 0x000fea0003c3ffff */
        .weak           $__internal_2_$__cuda_sm10x_tcgen05_guardrail_trap_unallocated_columns_being_dealloced
        .type           $__internal_2_$__cuda_sm10x_tcgen05_guardrail_trap_unallocated_columns_being_dealloced,@function
        .size           $__internal_2_$__cuda_sm10x_tcgen05_guardrail_trap_unallocated_columns_being_dealloced,(.L_x_20 - $__internal_2_$__cuda_sm10x_tcgen05_guardrail_trap_unallocated_columns_being_dealloced)
$__internal_2_$__cuda_sm10x_tcgen05_guardrail_trap_unallocated_columns_being_dealloced:
[----:B------:R-:W-:Y:S05]  /*7630*/  BPT.TRAP 0x1 ;  /* 0x000000040000795c */ /* 0x000fea0000300000 */
[----:B------:R-:W-:-:S04]  /*7640*/  IMAD.MOV.U32 R3, RZ, RZ, 0x0 ;  /* 0x00000000ff037424 */ /* 0x000fc800078e00ff */
[----:B------:R-:W-:Y:S05]  /*7650*/  RET.REL.NODEC R2 `(matmul_kernel) ;  /* 0xffffff8802687950 */ /* 0x000fea0003c3ffff */
.L_x_17:
[----:B------:R-:W-:-:S00]  /*7660*/  BRA `(.L_x_17) ;  /* 0xfffffffc00fc7947 */ /* 0x000fc0000383ffff */
[----:B------:R-:W-:-:S00]  /*7670*/  NOP ;  /* 0x0000000000007918 */ /* 0x000fc00000000000 */
        /* <DEDUP_REMOVED lines=8> */
.L_x_20:


//--------------------- .nv.shared.matmul_kernel  --------------------------
	.section	.nv.shared.matmul_kernel,"aw",@nobits
	.sectionflags	@""
	.align	16
	.zero		1024


//--------------------- .nv.shared.reserved.0     --------------------------
	.section	.nv.shared.reserved.0,"aw",@nobits
	.align	8
	.weak		__nv_reservedSMEM_offset_0_alias
	.size		__nv_reservedSMEM_offset_0_alias, 0, 64
	.other		__nv_reservedSMEM_offset_0_alias,@"STO_CUDA_RESERVED_SHARED STV_DEFAULT"
__nv_reservedSMEM_offset_0_alias:
	.zero		0
.nv.shared.reserved.0:
	.zero		64
	.weak		__nv_reservedSMEM_allocation_phase
	.type		__nv_reservedSMEM_allocation_phase,@object
	.size		__nv_reservedSMEM_allocation_phase,(.L_0 - __nv_reservedSMEM_allocation_phase)
__nv_reservedSMEM_allocation_phase:
	.zero		1
.L_0:
	.zero		7
	.weak		__nv_reservedSMEM_devtool_atexit_pc
	.type		__nv_reservedSMEM_devtool_atexit_pc,@object
	.size		__nv_reservedSMEM_devtool_atexit_pc,(__nv_reservedSMEM_allocation_mask - __nv_reservedSMEM_devtool_atexit_pc)
__nv_reservedSMEM_devtool_atexit_pc:
	.zero		8
	.weak		__nv_reservedSMEM_allocation_mask
	.type		__nv_reservedSMEM_allocation_mask,@object
	.size		__nv_reservedSMEM_allocation_mask,(.L_2 - __nv_reservedSMEM_allocation_mask)
__nv_reservedSMEM_allocation_mask:
	.zero		4
.L_2:


//--------------------- .nv.constant0.matmul_kernel --------------------------
	.section	.nv.constant0.matmul_kernel,"a",@progbits
	.sectionflags	@""
	.align	4
.nv.constant0.matmul_kernel:
	.zero		976


//--------------------- SYMBOLS --------------------------

	.type		.nv.reservedSmem.offset0,@object
	.size		.nv.reservedSmem.offset0,0x4
	.type		.nv.reservedSmem.cap,@object
	.size		.nv.reservedSmem.cap,0x4
